//
// Generated by NVIDIA NVVM Compiler
//
// Compiler Build ID: CL-36424714
// Cuda compilation tools, release 13.0, V13.0.88
// Based on NVVM 20.0.0
//

.version 9.0
.target sm_100
.address_size 64

	// .globl	_Z16cuDecompTensor_1PfPKfS1_iii
// _ZZ16cuDecompTensor_1PfPKfS1_iiiE2uS has been demoted
// _ZZ16cuDecompTensor_1PfPKfS1_iiiE2cS has been demoted
// _ZZ16cuDecompTensor_2PfPKfS1_iiiE2uS has been demoted
// _ZZ16cuDecompTensor_2PfPKfS1_iiiE2cS has been demoted
// _ZZ17cuDecompTensor_3bPhPKfS1_iiifE2uS has been demoted
// _ZZ17cuDecompTensor_3bPhPKfS1_iiifE2cS has been demoted
// _ZZ17cuDecompTensor_3sPtPKfS1_iiifE2uS has been demoted
// _ZZ17cuDecompTensor_3sPtPKfS1_iiifE2cS has been demoted

.visible .entry _Z16cuDecompTensor_1PfPKfS1_iii(
	.param .u64 .ptr .align 1 _Z16cuDecompTensor_1PfPKfS1_iii_param_0,
	.param .u64 .ptr .align 1 _Z16cuDecompTensor_1PfPKfS1_iii_param_1,
	.param .u64 .ptr .align 1 _Z16cuDecompTensor_1PfPKfS1_iii_param_2,
	.param .u32 _Z16cuDecompTensor_1PfPKfS1_iii_param_3,
	.param .u32 _Z16cuDecompTensor_1PfPKfS1_iii_param_4,
	.param .u32 _Z16cuDecompTensor_1PfPKfS1_iii_param_5
)
{
	.reg .pred 	%p<16>;
	.reg .b32 	%r<44>;
	.reg .b32 	%f<65>;
	.reg .b64 	%rd<13>;
	// demoted variable
	.shared .align 4 .b8 _ZZ16cuDecompTensor_1PfPKfS1_iiiE2uS[1024];
	// demoted variable
	.shared .align 4 .b8 _ZZ16cuDecompTensor_1PfPKfS1_iiiE2cS[1024];
	ld.param.u64 	%rd3, [_Z16cuDecompTensor_1PfPKfS1_iii_param_0];
	ld.param.u64 	%rd4, [_Z16cuDecompTensor_1PfPKfS1_iii_param_1];
	ld.param.u64 	%rd5, [_Z16cuDecompTensor_1PfPKfS1_iii_param_2];
	ld.param.u32 	%r22, [_Z16cuDecompTensor_1PfPKfS1_iii_param_3];
	ld.param.u32 	%r25, [_Z16cuDecompTensor_1PfPKfS1_iii_param_4];
	ld.param.u32 	%r24, [_Z16cuDecompTensor_1PfPKfS1_iii_param_5];
	mov.u32 	%r26, %ctaid.x;
	mov.u32 	%r27, %ntid.x;
	mov.u32 	%r42, %tid.x;
	mad.lo.s32 	%r2, %r26, %r27, %r42;
	mov.u32 	%r28, %ctaid.y;
	mov.u32 	%r29, %ntid.y;
	mov.u32 	%r40, %tid.y;
	mad.lo.s32 	%r30, %r28, %r29, %r40;
	mov.u32 	%r5, %ctaid.z;
	setp.lt.s32 	%p2, %r2, %r22;
	setp.lt.s32 	%p3, %r30, %r25;
	and.pred  	%p4, %p2, %p3;
	setp.lt.s32 	%p5, %r5, %r22;
	and.pred  	%p1, %p5, %p4;
	setp.lt.s32 	%p6, %r22, 1;
	mov.f32 	%f63, 0f00000000;
	@%p6 bra 	$L__BB0_9;
	shl.b32 	%r32, %r40, 6;
	mov.u32 	%r33, _ZZ16cuDecompTensor_1PfPKfS1_iiiE2uS;
	add.s32 	%r6, %r33, %r32;
	shl.b32 	%r34, %r42, 2;
	add.s32 	%r7, %r6, %r34;
	mov.u32 	%r35, _ZZ16cuDecompTensor_1PfPKfS1_iiiE2cS;
	add.s32 	%r9, %r35, %r34;
	add.s32 	%r8, %r9, %r32;
	mad.lo.s32 	%r36, %r22, %r2, %r5;
	mad.lo.s32 	%r41, %r36, %r22, %r40;
	mad.lo.s32 	%r39, %r24, %r30, %r42;
	cvta.to.global.u64 	%rd1, %rd5;
	cvta.to.global.u64 	%rd2, %rd4;
	mov.b32 	%r43, 0;
	mov.f32 	%f63, 0f00000000;
	not.pred 	%p13, %p1;
$L__BB0_2:
	setp.ge.s32 	%p7, %r30, %r25;
	setp.ge.u32 	%p8, %r40, %r22;
	mov.f32 	%f61, 0f00000000;
	or.pred  	%p9, %p7, %p8;
	@%p9 bra 	$L__BB0_4;
	mul.wide.u32 	%rd6, %r39, 4;
	add.s64 	%rd7, %rd1, %rd6;
	ld.global.f32 	%f61, [%rd7];
$L__BB0_4:
	setp.ge.s32 	%p10, %r2, %r22;
	st.shared.f32 	[%r7], %f61;
	setp.ge.u32 	%p11, %r42, %r22;
	mov.f32 	%f62, 0f00000000;
	or.pred  	%p12, %p10, %p11;
	@%p12 bra 	$L__BB0_6;
	mul.wide.u32 	%rd8, %r41, 4;
	add.s64 	%rd9, %rd2, %rd8;
	ld.global.f32 	%f62, [%rd9];
$L__BB0_6:
	st.shared.f32 	[%r8], %f62;
	bar.sync 	0;
	@%p13 bra 	$L__BB0_8;
	ld.shared.f32 	%f13, [%r6];
	ld.shared.f32 	%f14, [%r9];
	fma.rn.f32 	%f15, %f13, %f14, %f63;
	ld.shared.f32 	%f16, [%r6+4];
	ld.shared.f32 	%f17, [%r9+64];
	fma.rn.f32 	%f18, %f16, %f17, %f15;
	ld.shared.f32 	%f19, [%r6+8];
	ld.shared.f32 	%f20, [%r9+128];
	fma.rn.f32 	%f21, %f19, %f20, %f18;
	ld.shared.f32 	%f22, [%r6+12];
	ld.shared.f32 	%f23, [%r9+192];
	fma.rn.f32 	%f24, %f22, %f23, %f21;
	ld.shared.f32 	%f25, [%r6+16];
	ld.shared.f32 	%f26, [%r9+256];
	fma.rn.f32 	%f27, %f25, %f26, %f24;
	ld.shared.f32 	%f28, [%r6+20];
	ld.shared.f32 	%f29, [%r9+320];
	fma.rn.f32 	%f30, %f28, %f29, %f27;
	ld.shared.f32 	%f31, [%r6+24];
	ld.shared.f32 	%f32, [%r9+384];
	fma.rn.f32 	%f33, %f31, %f32, %f30;
	ld.shared.f32 	%f34, [%r6+28];
	ld.shared.f32 	%f35, [%r9+448];
	fma.rn.f32 	%f36, %f34, %f35, %f33;
	ld.shared.f32 	%f37, [%r6+32];
	ld.shared.f32 	%f38, [%r9+512];
	fma.rn.f32 	%f39, %f37, %f38, %f36;
	ld.shared.f32 	%f40, [%r6+36];
	ld.shared.f32 	%f41, [%r9+576];
	fma.rn.f32 	%f42, %f40, %f41, %f39;
	ld.shared.f32 	%f43, [%r6+40];
	ld.shared.f32 	%f44, [%r9+640];
	fma.rn.f32 	%f45, %f43, %f44, %f42;
	ld.shared.f32 	%f46, [%r6+44];
	ld.shared.f32 	%f47, [%r9+704];
	fma.rn.f32 	%f48, %f46, %f47, %f45;
	ld.shared.f32 	%f49, [%r6+48];
	ld.shared.f32 	%f50, [%r9+768];
	fma.rn.f32 	%f51, %f49, %f50, %f48;
	ld.shared.f32 	%f52, [%r6+52];
	ld.shared.f32 	%f53, [%r9+832];
	fma.rn.f32 	%f54, %f52, %f53, %f51;
	ld.shared.f32 	%f55, [%r6+56];
	ld.shared.f32 	%f56, [%r9+896];
	fma.rn.f32 	%f57, %f55, %f56, %f54;
	ld.shared.f32 	%f58, [%r6+60];
	ld.shared.f32 	%f59, [%r9+960];
	fma.rn.f32 	%f63, %f58, %f59, %f57;
$L__BB0_8:
	bar.sync 	0;
	add.s32 	%r43, %r43, 16;
	add.s32 	%r42, %r42, 16;
	add.s32 	%r41, %r41, 16;
	add.s32 	%r40, %r40, 16;
	add.s32 	%r39, %r39, 16;
	setp.lt.s32 	%p14, %r43, %r22;
	@%p14 bra 	$L__BB0_2;
$L__BB0_9:
	not.pred 	%p15, %p1;
	@%p15 bra 	$L__BB0_11;
	mad.lo.s32 	%r37, %r25, %r2, %r30;
	mad.lo.s32 	%r38, %r37, %r22, %r5;
	cvta.to.global.u64 	%rd10, %rd3;
	mul.wide.s32 	%rd11, %r38, 4;
	add.s64 	%rd12, %rd10, %rd11;
	st.global.f32 	[%rd12], %f63;
$L__BB0_11:
	ret;

}
	// .globl	_Z16cuDecompTensor_2PfPKfS1_iii
.visible .entry _Z16cuDecompTensor_2PfPKfS1_iii(
	.param .u64 .ptr .align 1 _Z16cuDecompTensor_2PfPKfS1_iii_param_0,
	.param .u64 .ptr .align 1 _Z16cuDecompTensor_2PfPKfS1_iii_param_1,
	.param .u64 .ptr .align 1 _Z16cuDecompTensor_2PfPKfS1_iii_param_2,
	.param .u32 _Z16cuDecompTensor_2PfPKfS1_iii_param_3,
	.param .u32 _Z16cuDecompTensor_2PfPKfS1_iii_param_4,
	.param .u32 _Z16cuDecompTensor_2PfPKfS1_iii_param_5
)
{
	.reg .pred 	%p<14>;
	.reg .b32 	%r<46>;
	.reg .b32 	%f<65>;
	.reg .b64 	%rd<13>;
	// demoted variable
	.shared .align 4 .b8 _ZZ16cuDecompTensor_2PfPKfS1_iiiE2uS[1024];
	// demoted variable
	.shared .align 4 .b8 _ZZ16cuDecompTensor_2PfPKfS1_iiiE2cS[1024];
	ld.param.u64 	%rd3, [_Z16cuDecompTensor_2PfPKfS1_iii_param_0];
	ld.param.u64 	%rd4, [_Z16cuDecompTensor_2PfPKfS1_iii_param_1];
	ld.param.u64 	%rd5, [_Z16cuDecompTensor_2PfPKfS1_iii_param_2];
	ld.param.u32 	%r22, [_Z16cuDecompTensor_2PfPKfS1_iii_param_3];
	ld.param.u32 	%r25, [_Z16cuDecompTensor_2PfPKfS1_iii_param_4];
	ld.param.u32 	%r24, [_Z16cuDecompTensor_2PfPKfS1_iii_param_5];
	mov.u32 	%r26, %ctaid.x;
	mov.u32 	%r27, %ntid.x;
	mov.u32 	%r44, %tid.x;
	mad.lo.s32 	%r2, %r26, %r27, %r44;
	mov.u32 	%r28, %ctaid.y;
	mov.u32 	%r29, %ntid.y;
	mov.u32 	%r43, %tid.y;
	mad.lo.s32 	%r30, %r28, %r29, %r43;
	mov.u32 	%r5, %ctaid.z;
	max.s32 	%r31, %r2, %r30;
	setp.lt.s32 	%p2, %r31, %r25;
	setp.lt.s32 	%p3, %r5, %r22;
	and.pred  	%p1, %p3, %p2;
	setp.lt.s32 	%p4, %r22, 1;
	mov.f32 	%f63, 0f00000000;
	@%p4 bra 	$L__BB1_9;
	shl.b32 	%r33, %r43, 6;
	mov.u32 	%r34, _ZZ16cuDecompTensor_2PfPKfS1_iiiE2uS;
	add.s32 	%r6, %r34, %r33;
	shl.b32 	%r35, %r44, 2;
	add.s32 	%r7, %r6, %r35;
	mov.u32 	%r36, _ZZ16cuDecompTensor_2PfPKfS1_iiiE2cS;
	add.s32 	%r9, %r36, %r35;
	add.s32 	%r8, %r9, %r33;
	mad.lo.s32 	%r42, %r24, %r30, %r44;
	mad.lo.s32 	%r37, %r5, %r25, %r2;
	mad.lo.s32 	%r41, %r22, %r37, %r43;
	cvta.to.global.u64 	%rd1, %rd5;
	cvta.to.global.u64 	%rd2, %rd4;
	mov.b32 	%r45, 0;
	mov.f32 	%f63, 0f00000000;
	not.pred 	%p11, %p1;
$L__BB1_2:
	setp.ge.s32 	%p5, %r30, %r25;
	setp.ge.u32 	%p6, %r43, %r22;
	mov.f32 	%f61, 0f00000000;
	or.pred  	%p7, %p5, %p6;
	@%p7 bra 	$L__BB1_4;
	mul.wide.u32 	%rd6, %r42, 4;
	add.s64 	%rd7, %rd1, %rd6;
	ld.global.f32 	%f61, [%rd7];
$L__BB1_4:
	setp.ge.s32 	%p8, %r2, %r25;
	st.shared.f32 	[%r7], %f61;
	setp.ge.u32 	%p9, %r44, %r22;
	mov.f32 	%f62, 0f00000000;
	or.pred  	%p10, %p8, %p9;
	@%p10 bra 	$L__BB1_6;
	mul.wide.u32 	%rd8, %r41, 4;
	add.s64 	%rd9, %rd2, %rd8;
	ld.global.f32 	%f62, [%rd9];
$L__BB1_6:
	st.shared.f32 	[%r8], %f62;
	bar.sync 	0;
	@%p11 bra 	$L__BB1_8;
	ld.shared.f32 	%f13, [%r6];
	ld.shared.f32 	%f14, [%r9];
	fma.rn.f32 	%f15, %f13, %f14, %f63;
	ld.shared.f32 	%f16, [%r6+4];
	ld.shared.f32 	%f17, [%r9+64];
	fma.rn.f32 	%f18, %f16, %f17, %f15;
	ld.shared.f32 	%f19, [%r6+8];
	ld.shared.f32 	%f20, [%r9+128];
	fma.rn.f32 	%f21, %f19, %f20, %f18;
	ld.shared.f32 	%f22, [%r6+12];
	ld.shared.f32 	%f23, [%r9+192];
	fma.rn.f32 	%f24, %f22, %f23, %f21;
	ld.shared.f32 	%f25, [%r6+16];
	ld.shared.f32 	%f26, [%r9+256];
	fma.rn.f32 	%f27, %f25, %f26, %f24;
	ld.shared.f32 	%f28, [%r6+20];
	ld.shared.f32 	%f29, [%r9+320];
	fma.rn.f32 	%f30, %f28, %f29, %f27;
	ld.shared.f32 	%f31, [%r6+24];
	ld.shared.f32 	%f32, [%r9+384];
	fma.rn.f32 	%f33, %f31, %f32, %f30;
	ld.shared.f32 	%f34, [%r6+28];
	ld.shared.f32 	%f35, [%r9+448];
	fma.rn.f32 	%f36, %f34, %f35, %f33;
	ld.shared.f32 	%f37, [%r6+32];
	ld.shared.f32 	%f38, [%r9+512];
	fma.rn.f32 	%f39, %f37, %f38, %f36;
	ld.shared.f32 	%f40, [%r6+36];
	ld.shared.f32 	%f41, [%r9+576];
	fma.rn.f32 	%f42, %f40, %f41, %f39;
	ld.shared.f32 	%f43, [%r6+40];
	ld.shared.f32 	%f44, [%r9+640];
	fma.rn.f32 	%f45, %f43, %f44, %f42;
	ld.shared.f32 	%f46, [%r6+44];
	ld.shared.f32 	%f47, [%r9+704];
	fma.rn.f32 	%f48, %f46, %f47, %f45;
	ld.shared.f32 	%f49, [%r6+48];
	ld.shared.f32 	%f50, [%r9+768];
	fma.rn.f32 	%f51, %f49, %f50, %f48;
	ld.shared.f32 	%f52, [%r6+52];
	ld.shared.f32 	%f53, [%r9+832];
	fma.rn.f32 	%f54, %f52, %f53, %f51;
	ld.shared.f32 	%f55, [%r6+56];
	ld.shared.f32 	%f56, [%r9+896];
	fma.rn.f32 	%f57, %f55, %f56, %f54;
	ld.shared.f32 	%f58, [%r6+60];
	ld.shared.f32 	%f59, [%r9+960];
	fma.rn.f32 	%f63, %f58, %f59, %f57;
$L__BB1_8:
	bar.sync 	0;
	add.s32 	%r45, %r45, 16;
	add.s32 	%r44, %r44, 16;
	add.s32 	%r43, %r43, 16;
	add.s32 	%r42, %r42, 16;
	add.s32 	%r41, %r41, 16;
	setp.lt.s32 	%p12, %r45, %r22;
	@%p12 bra 	$L__BB1_2;
$L__BB1_9:
	not.pred 	%p13, %p1;
	@%p13 bra 	$L__BB1_11;
	mad.lo.s32 	%r38, %r22, %r30, %r5;
	mul.lo.s32 	%r39, %r25, %r22;
	mad.lo.s32 	%r40, %r39, %r2, %r38;
	cvta.to.global.u64 	%rd10, %rd3;
	mul.wide.s32 	%rd11, %r40, 4;
	add.s64 	%rd12, %rd10, %rd11;
	st.global.f32 	[%rd12], %f63;
$L__BB1_11:
	ret;

}
	// .globl	_Z17cuDecompTensor_3bPhPKfS1_iiif
.visible .entry _Z17cuDecompTensor_3bPhPKfS1_iiif(
	.param .u64 .ptr .align 1 _Z17cuDecompTensor_3bPhPKfS1_iiif_param_0,
	.param .u64 .ptr .align 1 _Z17cuDecompTensor_3bPhPKfS1_iiif_param_1,
	.param .u64 .ptr .align 1 _Z17cuDecompTensor_3bPhPKfS1_iiif_param_2,
	.param .u32 _Z17cuDecompTensor_3bPhPKfS1_iiif_param_3,
	.param .u32 _Z17cuDecompTensor_3bPhPKfS1_iiif_param_4,
	.param .u32 _Z17cuDecompTensor_3bPhPKfS1_iiif_param_5,
	.param .f32 _Z17cuDecompTensor_3bPhPKfS1_iiif_param_6
)
{
	.reg .pred 	%p<12>;
	.reg .b32 	%r<47>;
	.reg .b32 	%f<69>;
	.reg .b64 	%rd<13>;
	// demoted variable
	.shared .align 4 .b8 _ZZ17cuDecompTensor_3bPhPKfS1_iiifE2uS[1024];
	// demoted variable
	.shared .align 4 .b8 _ZZ17cuDecompTensor_3bPhPKfS1_iiifE2cS[1024];
	ld.param.u64 	%rd3, [_Z17cuDecompTensor_3bPhPKfS1_iiif_param_0];
	ld.param.u64 	%rd4, [_Z17cuDecompTensor_3bPhPKfS1_iiif_param_1];
	ld.param.u64 	%rd5, [_Z17cuDecompTensor_3bPhPKfS1_iiif_param_2];
	ld.param.u32 	%r22, [_Z17cuDecompTensor_3bPhPKfS1_iiif_param_3];
	ld.param.u32 	%r25, [_Z17cuDecompTensor_3bPhPKfS1_iiif_param_4];
	ld.param.u32 	%r24, [_Z17cuDecompTensor_3bPhPKfS1_iiif_param_5];
	ld.param.f32 	%f9, [_Z17cuDecompTensor_3bPhPKfS1_iiif_param_6];
	mov.u32 	%r26, %ctaid.x;
	mov.u32 	%r27, %ntid.x;
	mov.u32 	%r45, %tid.x;
	mad.lo.s32 	%r2, %r26, %r27, %r45;
	mov.u32 	%r28, %ctaid.y;
	mov.u32 	%r29, %ntid.y;
	mov.u32 	%r43, %tid.y;
	mad.lo.s32 	%r30, %r28, %r29, %r43;
	mov.u32 	%r5, %ctaid.z;
	max.s32 	%r31, %r2, %r30;
	max.s32 	%r32, %r5, %r31;
	setp.lt.s32 	%p1, %r32, %r25;
	setp.lt.s32 	%p2, %r22, 1;
	mov.f32 	%f67, 0f00000000;
	@%p2 bra 	$L__BB2_9;
	shl.b32 	%r34, %r43, 6;
	mov.u32 	%r35, _ZZ17cuDecompTensor_3bPhPKfS1_iiifE2uS;
	add.s32 	%r6, %r35, %r34;
	shl.b32 	%r36, %r45, 2;
	add.s32 	%r7, %r6, %r36;
	mov.u32 	%r37, _ZZ17cuDecompTensor_3bPhPKfS1_iiifE2cS;
	add.s32 	%r9, %r37, %r36;
	add.s32 	%r8, %r9, %r34;
	mad.lo.s32 	%r38, %r25, %r5, %r2;
	mad.lo.s32 	%r44, %r38, %r22, %r43;
	mad.lo.s32 	%r42, %r24, %r30, %r45;
	cvta.to.global.u64 	%rd1, %rd5;
	cvta.to.global.u64 	%rd2, %rd4;
	mov.b32 	%r46, 0;
	mov.f32 	%f67, 0f00000000;
	not.pred 	%p9, %p1;
$L__BB2_2:
	setp.ge.s32 	%p3, %r30, %r25;
	setp.ge.u32 	%p4, %r43, %r22;
	mov.f32 	%f65, 0f00000000;
	or.pred  	%p5, %p3, %p4;
	@%p5 bra 	$L__BB2_4;
	mul.wide.u32 	%rd6, %r42, 4;
	add.s64 	%rd7, %rd1, %rd6;
	ld.global.f32 	%f65, [%rd7];
$L__BB2_4:
	setp.ge.s32 	%p6, %r2, %r25;
	st.shared.f32 	[%r7], %f65;
	setp.ge.u32 	%p7, %r45, %r22;
	mov.f32 	%f66, 0f00000000;
	or.pred  	%p8, %p6, %p7;
	@%p8 bra 	$L__BB2_6;
	mul.wide.u32 	%rd8, %r44, 4;
	add.s64 	%rd9, %rd2, %rd8;
	ld.global.f32 	%f66, [%rd9];
$L__BB2_6:
	st.shared.f32 	[%r8], %f66;
	bar.sync 	0;
	@%p9 bra 	$L__BB2_8;
	ld.shared.f32 	%f14, [%r6];
	ld.shared.f32 	%f15, [%r9];
	fma.rn.f32 	%f16, %f14, %f15, %f67;
	ld.shared.f32 	%f17, [%r6+4];
	ld.shared.f32 	%f18, [%r9+64];
	fma.rn.f32 	%f19, %f17, %f18, %f16;
	ld.shared.f32 	%f20, [%r6+8];
	ld.shared.f32 	%f21, [%r9+128];
	fma.rn.f32 	%f22, %f20, %f21, %f19;
	ld.shared.f32 	%f23, [%r6+12];
	ld.shared.f32 	%f24, [%r9+192];
	fma.rn.f32 	%f25, %f23, %f24, %f22;
	ld.shared.f32 	%f26, [%r6+16];
	ld.shared.f32 	%f27, [%r9+256];
	fma.rn.f32 	%f28, %f26, %f27, %f25;
	ld.shared.f32 	%f29, [%r6+20];
	ld.shared.f32 	%f30, [%r9+320];
	fma.rn.f32 	%f31, %f29, %f30, %f28;
	ld.shared.f32 	%f32, [%r6+24];
	ld.shared.f32 	%f33, [%r9+384];
	fma.rn.f32 	%f34, %f32, %f33, %f31;
	ld.shared.f32 	%f35, [%r6+28];
	ld.shared.f32 	%f36, [%r9+448];
	fma.rn.f32 	%f37, %f35, %f36, %f34;
	ld.shared.f32 	%f38, [%r6+32];
	ld.shared.f32 	%f39, [%r9+512];
	fma.rn.f32 	%f40, %f38, %f39, %f37;
	ld.shared.f32 	%f41, [%r6+36];
	ld.shared.f32 	%f42, [%r9+576];
	fma.rn.f32 	%f43, %f41, %f42, %f40;
	ld.shared.f32 	%f44, [%r6+40];
	ld.shared.f32 	%f45, [%r9+640];
	fma.rn.f32 	%f46, %f44, %f45, %f43;
	ld.shared.f32 	%f47, [%r6+44];
	ld.shared.f32 	%f48, [%r9+704];
	fma.rn.f32 	%f49, %f47, %f48, %f46;
	ld.shared.f32 	%f50, [%r6+48];
	ld.shared.f32 	%f51, [%r9+768];
	fma.rn.f32 	%f52, %f50, %f51, %f49;
	ld.shared.f32 	%f53, [%r6+52];
	ld.shared.f32 	%f54, [%r9+832];
	fma.rn.f32 	%f55, %f53, %f54, %f52;
	ld.shared.f32 	%f56, [%r6+56];
	ld.shared.f32 	%f57, [%r9+896];
	fma.rn.f32 	%f58, %f56, %f57, %f55;
	ld.shared.f32 	%f59, [%r6+60];
	ld.shared.f32 	%f60, [%r9+960];
	fma.rn.f32 	%f67, %f59, %f60, %f58;
$L__BB2_8:
	bar.sync 	0;
	add.s32 	%r46, %r46, 16;
	add.s32 	%r45, %r45, 16;
	add.s32 	%r44, %r44, 16;
	add.s32 	%r43, %r43, 16;
	add.s32 	%r42, %r42, 16;
	setp.lt.s32 	%p10, %r46, %r22;
	@%p10 bra 	$L__BB2_2;
$L__BB2_9:
	not.pred 	%p11, %p1;
	@%p11 bra 	$L__BB2_11;
	mul.f32 	%f61, %f9, %f67;
	max.f32 	%f62, %f61, 0f00000000;
	min.f32 	%f63, %f62, 0f437F0000;
	cvt.rzi.u32.f32 	%r39, %f63;
	mad.lo.s32 	%r40, %r25, %r30, %r2;
	mad.lo.s32 	%r41, %r40, %r25, %r5;
	cvt.s64.s32 	%rd10, %r41;
	cvta.to.global.u64 	%rd11, %rd3;
	add.s64 	%rd12, %rd11, %rd10;
	st.global.u8 	[%rd12], %r39;
$L__BB2_11:
	ret;

}
	// .globl	_Z17cuDecompTensor_3sPtPKfS1_iiif
.visible .entry _Z17cuDecompTensor_3sPtPKfS1_iiif(
	.param .u64 .ptr .align 1 _Z17cuDecompTensor_3sPtPKfS1_iiif_param_0,
	.param .u64 .ptr .align 1 _Z17cuDecompTensor_3sPtPKfS1_iiif_param_1,
	.param .u64 .ptr .align 1 _Z17cuDecompTensor_3sPtPKfS1_iiif_param_2,
	.param .u32 _Z17cuDecompTensor_3sPtPKfS1_iiif_param_3,
	.param .u32 _Z17cuDecompTensor_3sPtPKfS1_iiif_param_4,
	.param .u32 _Z17cuDecompTensor_3sPtPKfS1_iiif_param_5,
	.param .f32 _Z17cuDecompTensor_3sPtPKfS1_iiif_param_6
)
{
	.reg .pred 	%p<12>;
	.reg .b32 	%r<47>;
	.reg .b32 	%f<69>;
	.reg .b64 	%rd<13>;
	// demoted variable
	.shared .align 4 .b8 _ZZ17cuDecompTensor_3sPtPKfS1_iiifE2uS[1024];
	// demoted variable
	.shared .align 4 .b8 _ZZ17cuDecompTensor_3sPtPKfS1_iiifE2cS[1024];
	ld.param.u64 	%rd3, [_Z17cuDecompTensor_3sPtPKfS1_iiif_param_0];
	ld.param.u64 	%rd4, [_Z17cuDecompTensor_3sPtPKfS1_iiif_param_1];
	ld.param.u64 	%rd5, [_Z17cuDecompTensor_3sPtPKfS1_iiif_param_2];
	ld.param.u32 	%r22, [_Z17cuDecompTensor_3sPtPKfS1_iiif_param_3];
	ld.param.u32 	%r25, [_Z17cuDecompTensor_3sPtPKfS1_iiif_param_4];
	ld.param.u32 	%r24, [_Z17cuDecompTensor_3sPtPKfS1_iiif_param_5];
	ld.param.f32 	%f9, [_Z17cuDecompTensor_3sPtPKfS1_iiif_param_6];
	mov.u32 	%r26, %ctaid.x;
	mov.u32 	%r27, %ntid.x;
	mov.u32 	%r45, %tid.x;
	mad.lo.s32 	%r2, %r26, %r27, %r45;
	mov.u32 	%r28, %ctaid.y;
	mov.u32 	%r29, %ntid.y;
	mov.u32 	%r43, %tid.y;
	mad.lo.s32 	%r30, %r28, %r29, %r43;
	mov.u32 	%r5, %ctaid.z;
	max.s32 	%r31, %r2, %r30;
	max.s32 	%r32, %r5, %r31;
	setp.lt.s32 	%p1, %r32, %r25;
	setp.lt.s32 	%p2, %r22, 1;
	mov.f32 	%f67, 0f00000000;
	@%p2 bra 	$L__BB3_9;
	shl.b32 	%r34, %r43, 6;
	mov.u32 	%r35, _ZZ17cuDecompTensor_3sPtPKfS1_iiifE2uS;
	add.s32 	%r6, %r35, %r34;
	shl.b32 	%r36, %r45, 2;
	add.s32 	%r7, %r6, %r36;
	mov.u32 	%r37, _ZZ17cuDecompTensor_3sPtPKfS1_iiifE2cS;
	add.s32 	%r9, %r37, %r36;
	add.s32 	%r8, %r9, %r34;
	mad.lo.s32 	%r38, %r25, %r5, %r2;
	mad.lo.s32 	%r44, %r38, %r22, %r43;
	mad.lo.s32 	%r42, %r24, %r30, %r45;
	cvta.to.global.u64 	%rd1, %rd5;
	cvta.to.global.u64 	%rd2, %rd4;
	mov.b32 	%r46, 0;
	mov.f32 	%f67, 0f00000000;
	not.pred 	%p9, %p1;
$L__BB3_2:
	setp.ge.s32 	%p3, %r30, %r25;
	setp.ge.u32 	%p4, %r43, %r22;
	mov.f32 	%f65, 0f00000000;
	or.pred  	%p5, %p3, %p4;
	@%p5 bra 	$L__BB3_4;
	mul.wide.u32 	%rd6, %r42, 4;
	add.s64 	%rd7, %rd1, %rd6;
	ld.global.f32 	%f65, [%rd7];
$L__BB3_4:
	setp.ge.s32 	%p6, %r2, %r25;
	st.shared.f32 	[%r7], %f65;
	setp.ge.u32 	%p7, %r45, %r22;
	mov.f32 	%f66, 0f00000000;
	or.pred  	%p8, %p6, %p7;
	@%p8 bra 	$L__BB3_6;
	mul.wide.u32 	%rd8, %r44, 4;
	add.s64 	%rd9, %rd2, %rd8;
	ld.global.f32 	%f66, [%rd9];
$L__BB3_6:
	st.shared.f32 	[%r8], %f66;
	bar.sync 	0;
	@%p9 bra 	$L__BB3_8;
	ld.shared.f32 	%f14, [%r6];
	ld.shared.f32 	%f15, [%r9];
	fma.rn.f32 	%f16, %f14, %f15, %f67;
	ld.shared.f32 	%f17, [%r6+4];
	ld.shared.f32 	%f18, [%r9+64];
	fma.rn.f32 	%f19, %f17, %f18, %f16;
	ld.shared.f32 	%f20, [%r6+8];
	ld.shared.f32 	%f21, [%r9+128];
	fma.rn.f32 	%f22, %f20, %f21, %f19;
	ld.shared.f32 	%f23, [%r6+12];
	ld.shared.f32 	%f24, [%r9+192];
	fma.rn.f32 	%f25, %f23, %f24, %f22;
	ld.shared.f32 	%f26, [%r6+16];
	ld.shared.f32 	%f27, [%r9+256];
	fma.rn.f32 	%f28, %f26, %f27, %f25;
	ld.shared.f32 	%f29, [%r6+20];
	ld.shared.f32 	%f30, [%r9+320];
	fma.rn.f32 	%f31, %f29, %f30, %f28;
	ld.shared.f32 	%f32, [%r6+24];
	ld.shared.f32 	%f33, [%r9+384];
	fma.rn.f32 	%f34, %f32, %f33, %f31;
	ld.shared.f32 	%f35, [%r6+28];
	ld.shared.f32 	%f36, [%r9+448];
	fma.rn.f32 	%f37, %f35, %f36, %f34;
	ld.shared.f32 	%f38, [%r6+32];
	ld.shared.f32 	%f39, [%r9+512];
	fma.rn.f32 	%f40, %f38, %f39, %f37;
	ld.shared.f32 	%f41, [%r6+36];
	ld.shared.f32 	%f42, [%r9+576];
	fma.rn.f32 	%f43, %f41, %f42, %f40;
	ld.shared.f32 	%f44, [%r6+40];
	ld.shared.f32 	%f45, [%r9+640];
	fma.rn.f32 	%f46, %f44, %f45, %f43;
	ld.shared.f32 	%f47, [%r6+44];
	ld.shared.f32 	%f48, [%r9+704];
	fma.rn.f32 	%f49, %f47, %f48, %f46;
	ld.shared.f32 	%f50, [%r6+48];
	ld.shared.f32 	%f51, [%r9+768];
	fma.rn.f32 	%f52, %f50, %f51, %f49;
	ld.shared.f32 	%f53, [%r6+52];
	ld.shared.f32 	%f54, [%r9+832];
	fma.rn.f32 	%f55, %f53, %f54, %f52;
	ld.shared.f32 	%f56, [%r6+56];
	ld.shared.f32 	%f57, [%r9+896];
	fma.rn.f32 	%f58, %f56, %f57, %f55;
	ld.shared.f32 	%f59, [%r6+60];
	ld.shared.f32 	%f60, [%r9+960];
	fma.rn.f32 	%f67, %f59, %f60, %f58;
$L__BB3_8:
	bar.sync 	0;
	add.s32 	%r46, %r46, 16;
	add.s32 	%r45, %r45, 16;
	add.s32 	%r44, %r44, 16;
	add.s32 	%r43, %r43, 16;
	add.s32 	%r42, %r42, 16;
	setp.lt.s32 	%p10, %r46, %r22;
	@%p10 bra 	$L__BB3_2;
$L__BB3_9:
	not.pred 	%p11, %p1;
	@%p11 bra 	$L__BB3_11;
	mul.f32 	%f61, %f9, %f67;
	max.f32 	%f62, %f61, 0f00000000;
	min.f32 	%f63, %f62, 0f477FFF00;
	cvt.rzi.u32.f32 	%r39, %f63;
	mad.lo.s32 	%r40, %r25, %r30, %r2;
	mad.lo.s32 	%r41, %r40, %r25, %r5;
	cvta.to.global.u64 	%rd10, %rd3;
	mul.wide.s32 	%rd11, %r41, 2;
	add.s64 	%rd12, %rd10, %rd11;
	st.global.u16 	[%rd12], %r39;
$L__BB3_11:
	ret;

}


// ===== COMPILED SASS (sm_100) =====

	.target	sm_100

	.elftype	@"ET_EXEC"


//--------------------- .note.nv.tkinfo           --------------------------
	.section	.note.nv.tkinfo,"",@"SHT_NOTE"
	.sectionflags	@"SHF_NOTE_NV_TKINFO"
	.tkinfo
        /*0018*/ 	.word	0x00000002
        /*0030*/ 	.string	""
        /*0030*/ 	.string	"ptxas"
        /*0030*/ 	.string	"Cuda compilation tools, release 13.0, V13.0.88"
        /*0030*/ 	.string	"Build cuda_13.0.r13.0/compiler.36424714_0"
        /*0030*/ 	.string	"-arch sm_100 -m 64 "



//--------------------- .note.nv.cuinfo           --------------------------
	.section	.note.nv.cuinfo,"",@"SHT_NOTE"
	.sectionflags	@"SHF_NOTE_NV_CUINFO"
        /*0018*/ 	.short	0x0002
        /*001a*/ 	.short	0x0064
        /*001c*/ 	.short	0x0082
	.zero		2


//--------------------- .nv.info                  --------------------------
	.section	.nv.info,"",@"SHT_CUDA_INFO"
	.align	4


	//----- nvinfo : EIATTR_REGCOUNT
	.align		4
        /*0000*/ 	.byte	0x04, 0x2f
        /*0002*/ 	.short	(.L_1 - .L_0)
	.align		4
.L_0:
        /*0004*/ 	.word	index@(_Z16cuDecompTensor_1PfPKfS1_iii)
        /*0008*/ 	.word	0x00000020


	//----- nvinfo : EIATTR_FRAME_SIZE
	.align		4
.L_1:
        /*000c*/ 	.byte	0x04, 0x11
        /*000e*/ 	.short	(.L_3 - .L_2)
	.align		4
.L_2:
        /*0010*/ 	.word	index@(_Z16cuDecompTensor_1PfPKfS1_iii)
        /*0014*/ 	.word	0x00000000


	//----- nvinfo : EIATTR_REGCOUNT
	.align		4
.L_3:
        /*0018*/ 	.byte	0x04, 0x2f
        /*001a*/ 	.short	(.L_5 - .L_4)
	.align		4
.L_4:
        /*001c*/ 	.word	index@(_Z16cuDecompTensor_2PfPKfS1_iii)
        /*0020*/ 	.word	0x0000001d


	//----- nvinfo : EIATTR_FRAME_SIZE
	.align		4
.L_5:
        /*0024*/ 	.byte	0x04, 0x11
        /*0026*/ 	.short	(.L_7 - .L_6)
	.align		4
.L_6:
        /*0028*/ 	.word	index@(_Z16cuDecompTensor_2PfPKfS1_iii)
        /*002c*/ 	.word	0x00000000


	//----- nvinfo : EIATTR_REGCOUNT
	.align		4
.L_7:
        /*0030*/ 	.byte	0x04, 0x2f
        /*0032*/ 	.short	(.L_9 - .L_8)
	.align		4
.L_8:
        /*0034*/ 	.word	index@(_Z17cuDecompTensor_3bPhPKfS1_iiif)
        /*0038*/ 	.word	0x0000001e


	//----- nvinfo : EIATTR_FRAME_SIZE
	.align		4
.L_9:
        /*003c*/ 	.byte	0x04, 0x11
        /*003e*/ 	.short	(.L_11 - .L_10)
	.align		4
.L_10:
        /*0040*/ 	.word	index@(_Z17cuDecompTensor_3bPhPKfS1_iiif)
        /*0044*/ 	.word	0x00000000


	//----- nvinfo : EIATTR_REGCOUNT
	.align		4
.L_11:
        /*0048*/ 	.byte	0x04, 0x2f
        /*004a*/ 	.short	(.L_13 - .L_12)
	.align		4
.L_12:
        /*004c*/ 	.word	index@(_Z17cuDecompTensor_3sPtPKfS1_iiif)
        /*0050*/ 	.word	0x0000001e


	//----- nvinfo : EIATTR_FRAME_SIZE
	.align		4
.L_13:
        /*0054*/ 	.byte	0x04, 0x11
        /*0056*/ 	.short	(.L_15 - .L_14)
	.align		4
.L_14:
        /*0058*/ 	.word	index@(_Z17cuDecompTensor_3sPtPKfS1_iiif)
        /*005c*/ 	.word	0x00000000


	//----- nvinfo : EIATTR_MIN_STACK_SIZE
	.align		4
.L_15:
        /*0060*/ 	.byte	0x04, 0x12
        /*0062*/ 	.short	(.L_17 - .L_16)
	.align		4
.L_16:
        /*0064*/ 	.word	index@(_Z17cuDecompTensor_3sPtPKfS1_iiif)
        /*0068*/ 	.word	0x00000000


	//----- nvinfo : EIATTR_MIN_STACK_SIZE
	.align		4
.L_17:
        /*006c*/ 	.byte	0x04, 0x12
        /*006e*/ 	.short	(.L_19 - .L_18)
	.align		4
.L_18:
        /*0070*/ 	.word	index@(_Z17cuDecompTensor_3bPhPKfS1_iiif)
        /*0074*/ 	.word	0x00000000


	//----- nvinfo : EIATTR_MIN_STACK_SIZE
	.align		4
.L_19:
        /*0078*/ 	.byte	0x04, 0x12
        /*007a*/ 	.short	(.L_21 - .L_20)
	.align		4
.L_20:
        /*007c*/ 	.word	index@(_Z16cuDecompTensor_2PfPKfS1_iii)
        /*0080*/ 	.word	0x00000000


	//----- nvinfo : EIATTR_MIN_STACK_SIZE
	.align		4
.L_21:
        /*0084*/ 	.byte	0x04, 0x12
        /*0086*/ 	.short	(.L_23 - .L_22)
	.align		4
.L_22:
        /*0088*/ 	.word	index@(_Z16cuDecompTensor_1PfPKfS1_iii)
        /*008c*/ 	.word	0x00000000
.L_23:


//--------------------- .nv.compat                --------------------------
	.section	.nv.compat,"",@"SHT_CUDA_COMPAT_INFO"
	.align	4
        /*0000*/ 	.byte	0x02, 0x09, 0x00, 0x00, 0x02, 0x02, 0x01, 0x00, 0x02, 0x05, 0x05, 0x00, 0x03, 0x07, 0x01, 0x01
        /*0010*/ 	.byte	0x02, 0x03, 0x00, 0x00, 0x02, 0x06, 0x01, 0x00, 0x04, 0x0b, 0x08, 0x00, 0x09, 0x00, 0x00, 0x00
        /*0020*/ 	.byte	0x00, 0x00, 0x00, 0x00


//--------------------- .nv.info._Z17cuDecompTensor_3sPtPKfS1_iiif --------------------------
	.section	.nv.info._Z17cuDecompTensor_3sPtPKfS1_iiif,"",@"SHT_CUDA_INFO"
	.sectionflags	@""
	.align	4


	//----- nvinfo : EIATTR_CUDA_API_VERSION
	.align		4
        /*0000*/ 	.byte	0x04, 0x37
        /*0002*/ 	.short	(.L_25 - .L_24)
.L_24:
        /*0004*/ 	.word	0x00000082


	//----- nvinfo : EIATTR_KPARAM_INFO
	.align		4
.L_25:
        /*0008*/ 	.byte	0x04, 0x17
        /*000a*/ 	.short	(.L_27 - .L_26)
.L_26:
        /*000c*/ 	.word	0x00000000
        /*0010*/ 	.short	0x0006
        /*0012*/ 	.short	0x0024
        /*0014*/ 	.byte	0x00, 0xf0, 0x11, 0x00


	//----- nvinfo : EIATTR_KPARAM_INFO
	.align		4
.L_27:
        /*0018*/ 	.byte	0x04, 0x17
        /*001a*/ 	.short	(.L_29 - .L_28)
.L_28:
        /*001c*/ 	.word	0x00000000
        /*0020*/ 	.short	0x0005
        /*0022*/ 	.short	0x0020
        /*0024*/ 	.byte	0x00, 0xf0, 0x11, 0x00


	//----- nvinfo : EIATTR_KPARAM_INFO
	.align		4
.L_29:
        /*0028*/ 	.byte	0x04, 0x17
        /*002a*/ 	.short	(.L_31 - .L_30)
.L_30:
        /*002c*/ 	.word	0x00000000
        /*0030*/ 	.short	0x0004
        /*0032*/ 	.short	0x001c
        /*0034*/ 	.byte	0x00, 0xf0, 0x11, 0x00


	//----- nvinfo : EIATTR_KPARAM_INFO
	.align		4
.L_31:
        /*0038*/ 	.byte	0x04, 0x17
        /*003a*/ 	.short	(.L_33 - .L_32)
.L_32:
        /*003c*/ 	.word	0x00000000
        /*0040*/ 	.short	0x0003
        /*0042*/ 	.short	0x0018
        /*0044*/ 	.byte	0x00, 0xf0, 0x11, 0x00


	//----- nvinfo : EIATTR_KPARAM_INFO
	.align		4
.L_33:
        /*0048*/ 	.byte	0x04, 0x17
        /*004a*/ 	.short	(.L_35 - .L_34)
.L_34:
        /*004c*/ 	.word	0x00000000
        /*0050*/ 	.short	0x0002
        /*0052*/ 	.short	0x0010
        /*0054*/ 	.byte	0x00, 0xf5, 0x21, 0x00


	//----- nvinfo : EIATTR_KPARAM_INFO
	.align		4
.L_35:
        /*0058*/ 	.byte	0x04, 0x17
        /*005a*/ 	.short	(.L_37 - .L_36)
.L_36:
        /*005c*/ 	.word	0x00000000
        /*0060*/ 	.short	0x0001
        /*0062*/ 	.short	0x0008
        /*0064*/ 	.byte	0x00, 0xf5, 0x21, 0x00


	//----- nvinfo : EIATTR_KPARAM_INFO
	.align		4
.L_37:
        /*0068*/ 	.byte	0x04, 0x17
        /*006a*/ 	.short	(.L_39 - .L_38)
.L_38:
        /*006c*/ 	.word	0x00000000
        /*0070*/ 	.short	0x0000
        /*0072*/ 	.short	0x0000
        /*0074*/ 	.byte	0x00, 0xf5, 0x21, 0x00


	//----- nvinfo : EIATTR_SPARSE_MMA_MASK
	.align		4
.L_39:
        /*0078*/ 	.byte	0x03, 0x50
        /*007a*/ 	.short	0x0000


	//----- nvinfo : EIATTR_MAXREG_COUNT
	.align		4
        /*007c*/ 	.byte	0x03, 0x1b
        /*007e*/ 	.short	0x00ff


	//----- nvinfo : EIATTR_NUM_BARRIERS
	.align		4
        /*0080*/ 	.byte	0x02, 0x4c
        /*0082*/ 	.byte	0x01
	.zero		1


	//----- nvinfo : EIATTR_MERCURY_ISA_VERSION
	.align		4
        /*0084*/ 	.byte	0x03, 0x5f
        /*0086*/ 	.short	0x0101


	//----- nvinfo : EIATTR_VRC_CTA_INIT_COUNT
	.align		4
        /*0088*/ 	.byte	0x02, 0x4a
	.zero		1
	.zero		1


	//----- nvinfo : EIATTR_EXIT_INSTR_OFFSETS
	.align		4
        /*008c*/ 	.byte	0x04, 0x1c
        /*008e*/ 	.short	(.L_41 - .L_40)


	//   ....[0]....
.L_40:
        /*0090*/ 	.word	0x00000600


	//   ....[1]....
        /*0094*/ 	.word	0x000006b0


	//----- nvinfo : EIATTR_CRS_STACK_SIZE
	.align		4
.L_41:
        /*0098*/ 	.byte	0x04, 0x1e
        /*009a*/ 	.short	(.L_43 - .L_42)
.L_42:
        /*009c*/ 	.word	0x00000000


	//----- nvinfo : EIATTR_CBANK_PARAM_SIZE
	.align		4
.L_43:
        /*00a0*/ 	.byte	0x03, 0x19
        /*00a2*/ 	.short	0x0028


	//----- nvinfo : EIATTR_PARAM_CBANK
	.align		4
        /*00a4*/ 	.byte	0x04, 0x0a
        /*00a6*/ 	.short	(.L_45 - .L_44)
	.align		4
.L_44:
        /*00a8*/ 	.word	index@(.nv.constant0._Z17cuDecompTensor_3sPtPKfS1_iiif)
        /*00ac*/ 	.short	0x0380
        /*00ae*/ 	.short	0x0028


	//----- nvinfo : EIATTR_SW_WAR
	.align		4
.L_45:
        /*00b0*/ 	.byte	0x04, 0x36
        /*00b2*/ 	.short	(.L_47 - .L_46)
.L_46:
        /*00b4*/ 	.word	0x00000008
.L_47:


//--------------------- .nv.info._Z17cuDecompTensor_3bPhPKfS1_iiif --------------------------
	.section	.nv.info._Z17cuDecompTensor_3bPhPKfS1_iiif,"",@"SHT_CUDA_INFO"
	.sectionflags	@""
	.align	4


	//----- nvinfo : EIATTR_CUDA_API_VERSION
	.align		4
        /*0000*/ 	.byte	0x04, 0x37
        /*0002*/ 	.short	(.L_49 - .L_48)
.L_48:
        /*0004*/ 	.word	0x00000082


	//----- nvinfo : EIATTR_KPARAM_INFO
	.align		4
.L_49:
        /*0008*/ 	.byte	0x04, 0x17
        /*000a*/ 	.short	(.L_51 - .L_50)
.L_50:
        /*000c*/ 	.word	0x00000000
        /*0010*/ 	.short	0x0006
        /*0012*/ 	.short	0x0024
        /*0014*/ 	.byte	0x00, 0xf0, 0x11, 0x00


	//----- nvinfo : EIATTR_KPARAM_INFO
	.align		4
.L_51:
        /*0018*/ 	.byte	0x04, 0x17
        /*001a*/ 	.short	(.L_53 - .L_52)
.L_52:
        /*001c*/ 	.word	0x00000000
        /*0020*/ 	.short	0x0005
        /*0022*/ 	.short	0x0020
        /*0024*/ 	.byte	0x00, 0xf0, 0x11, 0x00


	//----- nvinfo : EIATTR_KPARAM_INFO
	.align		4
.L_53:
        /*0028*/ 	.byte	0x04, 0x17
        /*002a*/ 	.short	(.L_55 - .L_54)
.L_54:
        /*002c*/ 	.word	0x00000000
        /*0030*/ 	.short	0x0004
        /*0032*/ 	.short	0x001c
        /*0034*/ 	.byte	0x00, 0xf0, 0x11, 0x00


	//----- nvinfo : EIATTR_KPARAM_INFO
	.align		4
.L_55:
        /*0038*/ 	.byte	0x04, 0x17
        /*003a*/ 	.short	(.L_57 - .L_56)
.L_56:
        /*003c*/ 	.word	0x00000000
        /*0040*/ 	.short	0x0003
        /*0042*/ 	.short	0x0018
        /*0044*/ 	.byte	0x00, 0xf0, 0x11, 0x00


	//----- nvinfo : EIATTR_KPARAM_INFO
	.align		4
.L_57:
        /*0048*/ 	.byte	0x04, 0x17
        /*004a*/ 	.short	(.L_59 - .L_58)
.L_58:
        /*004c*/ 	.word	0x00000000
        /*0050*/ 	.short	0x0002
        /*0052*/ 	.short	0x0010
        /*0054*/ 	.byte	0x00, 0xf5, 0x21, 0x00


	//----- nvinfo : EIATTR_KPARAM_INFO
	.align		4
.L_59:
        /*0058*/ 	.byte	0x04, 0x17
        /*005a*/ 	.short	(.L_61 - .L_60)
.L_60:
        /*005c*/ 	.word	0x00000000
        /*0060*/ 	.short	0x0001
        /*0062*/ 	.short	0x0008
        /*0064*/ 	.byte	0x00, 0xf5, 0x21, 0x00


	//----- nvinfo : EIATTR_KPARAM_INFO
	.align		4
.L_61:
        /*0068*/ 	.byte	0x04, 0x17
        /*006a*/ 	.short	(.L_63 - .L_62)
.L_62:
        /*006c*/ 	.word	0x00000000
        /*0070*/ 	.short	0x0000
        /*0072*/ 	.short	0x0000
        /*0074*/ 	.byte	0x00, 0xf5, 0x21, 0x00


	//----- nvinfo : EIATTR_SPARSE_MMA_MASK
	.align		4
.L_63:
        /*0078*/ 	.byte	0x03, 0x50
        /*007a*/ 	.short	0x0000


	//----- nvinfo : EIATTR_MAXREG_COUNT
	.align		4
        /*007c*/ 	.byte	0x03, 0x1b
        /*007e*/ 	.short	0x00ff


	//----- nvinfo : EIATTR_NUM_BARRIERS
	.align		4
        /*0080*/ 	.byte	0x02, 0x4c
        /*0082*/ 	.byte	0x01
	.zero		1


	//----- nvinfo : EIATTR_MERCURY_ISA_VERSION
	.align		4
        /*0084*/ 	.byte	0x03, 0x5f
        /*0086*/ 	.short	0x0101


	//----- nvinfo : EIATTR_VRC_CTA_INIT_COUNT
	.align		4
        /*0088*/ 	.byte	0x02, 0x4a
	.zero		1
	.zero		1


	//----- nvinfo : EIATTR_EXIT_INSTR_OFFSETS
	.align		4
        /*008c*/ 	.byte	0x04, 0x1c
        /*008e*/ 	.short	(.L_65 - .L_64)


	//   ....[0]....
.L_64:
        /*0090*/ 	.word	0x00000600


	//   ....[1]....
        /*0094*/ 	.word	0x000006c0


	//----- nvinfo : EIATTR_CRS_STACK_SIZE
	.align		4
.L_65:
        /*0098*/ 	.byte	0x04, 0x1e
        /*009a*/ 	.short	(.L_67 - .L_66)
.L_66:
        /*009c*/ 	.word	0x00000000


	//----- nvinfo : EIATTR_CBANK_PARAM_SIZE
	.align		4
.L_67:
        /*00a0*/ 	.byte	0x03, 0x19
        /*00a2*/ 	.short	0x0028


	//----- nvinfo : EIATTR_PARAM_CBANK
	.align		4
        /*00a4*/ 	.byte	0x04, 0x0a
        /*00a6*/ 	.short	(.L_69 - .L_68)
	.align		4
.L_68:
        /*00a8*/ 	.word	index@(.nv.constant0._Z17cuDecompTensor_3bPhPKfS1_iiif)
        /*00ac*/ 	.short	0x0380
        /*00ae*/ 	.short	0x0028


	//----- nvinfo : EIATTR_SW_WAR
	.align		4
.L_69:
        /*00b0*/ 	.byte	0x04, 0x36
        /*00b2*/ 	.short	(.L_71 - .L_70)
.L_70:
        /*00b4*/ 	.word	0x00000008
.L_71:


//--------------------- .nv.info._Z16cuDecompTensor_2PfPKfS1_iii --------------------------
	.section	.nv.info._Z16cuDecompTensor_2PfPKfS1_iii,"",@"SHT_CUDA_INFO"
	.sectionflags	@""
	.align	4


	//----- nvinfo : EIATTR_CUDA_API_VERSION
	.align		4
        /*0000*/ 	.byte	0x04, 0x37
        /*0002*/ 	.short	(.L_73 - .L_72)
.L_72:
        /*0004*/ 	.word	0x00000082


	//----- nvinfo : EIATTR_KPARAM_INFO
	.align		4
.L_73:
        /*0008*/ 	.byte	0x04, 0x17
        /*000a*/ 	.short	(.L_75 - .L_74)
.L_74:
        /*000c*/ 	.word	0x00000000
        /*0010*/ 	.short	0x0005
        /*0012*/ 	.short	0x0020
        /*0014*/ 	.byte	0x00, 0xf0, 0x11, 0x00


	//----- nvinfo : EIATTR_KPARAM_INFO
	.align		4
.L_75:
        /*0018*/ 	.byte	0x04, 0x17
        /*001a*/ 	.short	(.L_77 - .L_76)
.L_76:
        /*001c*/ 	.word	0x00000000
        /*0020*/ 	.short	0x0004
        /*0022*/ 	.short	0x001c
        /*0024*/ 	.byte	0x00, 0xf0, 0x11, 0x00


	//----- nvinfo : EIATTR_KPARAM_INFO
	.align		4
.L_77:
        /*0028*/ 	.byte	0x04, 0x17
        /*002a*/ 	.short	(.L_79 - .L_78)
.L_78:
        /*002c*/ 	.word	0x00000000
        /*0030*/ 	.short	0x0003
        /*0032*/ 	.short	0x0018
        /*0034*/ 	.byte	0x00, 0xf0, 0x11, 0x00


	//----- nvinfo : EIATTR_KPARAM_INFO
	.align		4
.L_79:
        /*0038*/ 	.byte	0x04, 0x17
        /*003a*/ 	.short	(.L_81 - .L_80)
.L_80:
        /*003c*/ 	.word	0x00000000
        /*0040*/ 	.short	0x0002
        /*0042*/ 	.short	0x0010
        /*0044*/ 	.byte	0x00, 0xf5, 0x21, 0x00


	//----- nvinfo : EIATTR_KPARAM_INFO
	.align		4
.L_81:
        /*0048*/ 	.byte	0x04, 0x17
        /*004a*/ 	.short	(.L_83 - .L_82)
.L_82:
        /*004c*/ 	.word	0x00000000
        /*0050*/ 	.short	0x0001
        /*0052*/ 	.short	0x0008
        /*0054*/ 	.byte	0x00, 0xf5, 0x21, 0x00


	//----- nvinfo : EIATTR_KPARAM_INFO
	.align		4
.L_83:
        /*0058*/ 	.byte	0x04, 0x17
        /*005a*/ 	.short	(.L_85 - .L_84)
.L_84:
        /*005c*/ 	.word	0x00000000
        /*0060*/ 	.short	0x0000
        /*0062*/ 	.short	0x0000
        /*0064*/ 	.byte	0x00, 0xf5, 0x21, 0x00


	//----- nvinfo : EIATTR_SPARSE_MMA_MASK
	.align		4
.L_85:
        /*0068*/ 	.byte	0x03, 0x50
        /*006a*/ 	.short	0x0000


	//----- nvinfo : EIATTR_MAXREG_COUNT
	.align		4
        /*006c*/ 	.byte	0x03, 0x1b
        /*006e*/ 	.short	0x00ff


	//----- nvinfo : EIATTR_NUM_BARRIERS
	.align		4
        /*0070*/ 	.byte	0x02, 0x4c
        /*0072*/ 	.byte	0x01
	.zero		1


	//----- nvinfo : EIATTR_MERCURY_ISA_VERSION
	.align		4
        /*0074*/ 	.byte	0x03, 0x5f
        /*0076*/ 	.short	0x0101


	//----- nvinfo : EIATTR_VRC_CTA_INIT_COUNT
	.align		4
        /*0078*/ 	.byte	0x02, 0x4a
	.zero		1
	.zero		1


	//----- nvinfo : EIATTR_EXIT_INSTR_OFFSETS
	.align		4
        /*007c*/ 	.byte	0x04, 0x1c
        /*007e*/ 	.short	(.L_87 - .L_86)


	//   ....[0]....
.L_86:
        /*0080*/ 	.word	0x00000630


	//   ....[1]....
        /*0084*/ 	.word	0x000006a0


	//----- nvinfo : EIATTR_CRS_STACK_SIZE
	.align		4
.L_87:
        /*0088*/ 	.byte	0x04, 0x1e
        /*008a*/ 	.short	(.L_89 - .L_88)
.L_88:
        /*008c*/ 	.word	0x00000000


	//----- nvinfo : EIATTR_CBANK_PARAM_SIZE
	.align		4
.L_89:
        /*0090*/ 	.byte	0x03, 0x19
        /*0092*/ 	.short	0x0024


	//----- nvinfo : EIATTR_PARAM_CBANK
	.align		4
        /*0094*/ 	.byte	0x04, 0x0a
        /*0096*/ 	.short	(.L_91 - .L_90)
	.align		4
.L_90:
        /*0098*/ 	.word	index@(.nv.constant0._Z16cuDecompTensor_2PfPKfS1_iii)
        /*009c*/ 	.short	0x0380
        /*009e*/ 	.short	0x0024


	//----- nvinfo : EIATTR_SW_WAR
	.align		4
.L_91:
        /*00a0*/ 	.byte	0x04, 0x36
        /*00a2*/ 	.short	(.L_93 - .L_92)
.L_92:
        /*00a4*/ 	.word	0x00000008
.L_93:


//--------------------- .nv.info._Z16cuDecompTensor_1PfPKfS1_iii --------------------------
	.section	.nv.info._Z16cuDecompTensor_1PfPKfS1_iii,"",@"SHT_CUDA_INFO"
	.sectionflags	@""
	.align	4


	//----- nvinfo : EIATTR_CUDA_API_VERSION
	.align		4
        /*0000*/ 	.byte	0x04, 0x37
        /*0002*/ 	.short	(.L_95 - .L_94)
.L_94:
        /*0004*/ 	.word	0x00000082


	//----- nvinfo : EIATTR_KPARAM_INFO
	.align		4
.L_95:
        /*0008*/ 	.byte	0x04, 0x17
        /*000a*/ 	.short	(.L_97 - .L_96)
.L_96:
        /*000c*/ 	.word	0x00000000
        /*0010*/ 	.short	0x0005
        /*0012*/ 	.short	0x0020
        /*0014*/ 	.byte	0x00, 0xf0, 0x11, 0x00


	//----- nvinfo : EIATTR_KPARAM_INFO
	.align		4
.L_97:
        /*0018*/ 	.byte	0x04, 0x17
        /*001a*/ 	.short	(.L_99 - .L_98)
.L_98:
        /*001c*/ 	.word	0x00000000
        /*0020*/ 	.short	0x0004
        /*0022*/ 	.short	0x001c
        /*0024*/ 	.byte	0x00, 0xf0, 0x11, 0x00


	//----- nvinfo : EIATTR_KPARAM_INFO
	.align		4
.L_99:
        /*0028*/ 	.byte	0x04, 0x17
        /*002a*/ 	.short	(.L_101 - .L_100)
.L_100:
        /*002c*/ 	.word	0x00000000
        /*0030*/ 	.short	0x0003
        /*0032*/ 	.short	0x0018
        /*0034*/ 	.byte	0x00, 0xf0, 0x11, 0x00


	//----- nvinfo : EIATTR_KPARAM_INFO
	.align		4
.L_101:
        /*0038*/ 	.byte	0x04, 0x17
        /*003a*/ 	.short	(.L_103 - .L_102)
.L_102:
        /*003c*/ 	.word	0x00000000
        /*0040*/ 	.short	0x0002
        /*0042*/ 	.short	0x0010
        /*0044*/ 	.byte	0x00, 0xf5, 0x21, 0x00


	//----- nvinfo : EIATTR_KPARAM_INFO
	.align		4
.L_103:
        /*0048*/ 	.byte	0x04, 0x17
        /*004a*/ 	.short	(.L_105 - .L_104)
.L_104:
        /*004c*/ 	.word	0x00000000
        /*0050*/ 	.short	0x0001
        /*0052*/ 	.short	0x0008
        /*0054*/ 	.byte	0x00, 0xf5, 0x21, 0x00


	//----- nvinfo : EIATTR_KPARAM_INFO
	.align		4
.L_105:
        /*0058*/ 	.byte	0x04, 0x17
        /*005a*/ 	.short	(.L_107 - .L_106)
.L_106:
        /*005c*/ 	.word	0x00000000
        /*0060*/ 	.short	0x0000
        /*0062*/ 	.short	0x0000
        /*0064*/ 	.byte	0x00, 0xf5, 0x21, 0x00


	//----- nvinfo : EIATTR_SPARSE_MMA_MASK
	.align		4
.L_107:
        /*0068*/ 	.byte	0x03, 0x50
        /*006a*/ 	.short	0x0000


	//----- nvinfo : EIATTR_MAXREG_COUNT
	.align		4
        /*006c*/ 	.byte	0x03, 0x1b
        /*006e*/ 	.short	0x00ff


	//----- nvinfo : EIATTR_NUM_BARRIERS
	.align		4
        /*0070*/ 	.byte	0x02, 0x4c
        /*0072*/ 	.byte	0x01
	.zero		1


	//----- nvinfo : EIATTR_MERCURY_ISA_VERSION
	.align		4
        /*0074*/ 	.byte	0x03, 0x5f
        /*0076*/ 	.short	0x0101


	//----- nvinfo : EIATTR_VRC_CTA_INIT_COUNT
	.align		4
        /*0078*/ 	.byte	0x02, 0x4a
	.zero		1
	.zero		1


	//----- nvinfo : EIATTR_EXIT_INSTR_OFFSETS
	.align		4
        /*007c*/ 	.byte	0x04, 0x1c
        /*007e*/ 	.short	(.L_109 - .L_108)


	//   ....[0]....
.L_108:
        /*0080*/ 	.word	0x00000620


	//   ....[1]....
        /*0084*/ 	.word	0x00000680


	//----- nvinfo : EIATTR_CRS_STACK_SIZE
	.align		4
.L_109:
        /*0088*/ 	.byte	0x04, 0x1e
        /*008a*/ 	.short	(.L_111 - .L_110)
.L_110:
        /*008c*/ 	.word	0x00000000


	//----- nvinfo : EIATTR_CBANK_PARAM_SIZE
	.align		4
.L_111:
        /*0090*/ 	.byte	0x03, 0x19
        /*0092*/ 	.short	0x0024


	//----- nvinfo : EIATTR_PARAM_CBANK
	.align		4
        /*0094*/ 	.byte	0x04, 0x0a
        /*0096*/ 	.short	(.L_113 - .L_112)
	.align		4
.L_112:
        /*0098*/ 	.word	index@(.nv.constant0._Z16cuDecompTensor_1PfPKfS1_iii)
        /*009c*/ 	.short	0x0380
        /*009e*/ 	.short	0x0024


	//----- nvinfo : EIATTR_SW_WAR
	.align		4
.L_113:
        /*00a0*/ 	.byte	0x04, 0x36
        /*00a2*/ 	.short	(.L_115 - .L_114)
.L_114:
        /*00a4*/ 	.word	0x00000008
.L_115:


//--------------------- .nv.callgraph             --------------------------
	.section	.nv.callgraph,"",@"SHT_CUDA_CALLGRAPH"
	.align	4
	.sectionentsize	8
	.align		4
        /*0000*/ 	.word	0x00000000
	.align		4
        /*0004*/ 	.word	0xffffffff
	.align		4
        /*0008*/ 	.word	0x00000000
	.align		4
        /*000c*/ 	.word	0xfffffffe
	.align		4
        /*0010*/ 	.word	0x00000000
	.align		4
        /*0014*/ 	.word	0xfffffffd
	.align		4
        /*0018*/ 	.word	0x00000000
	.align		4
        /*001c*/ 	.word	0xfffffffc


//--------------------- .text._Z17cuDecompTensor_3sPtPKfS1_iiif --------------------------
	.section	.text._Z17cuDecompTensor_3sPtPKfS1_iiif,"ax",@progbits
	.align	128
        .global         _Z17cuDecompTensor_3sPtPKfS1_iiif
        .type           _Z17cuDecompTensor_3sPtPKfS1_iiif,@function
        .size           _Z17cuDecompTensor_3sPtPKfS1_iiif,(.L_x_20 - _Z17cuDecompTensor_3sPtPKfS1_iiif)
        .other          _Z17cuDecompTensor_3sPtPKfS1_iiif,@"STO_CUDA_ENTRY STV_DEFAULT"
_Z17cuDecompTensor_3sPtPKfS1_iiif:
.text._Z17cuDecompTensor_3sPtPKfS1_iiif:
[----:B------:R-:W-:Y:S01]  /*0000*/  LDC R1, c[0x0][0x37c] ;  /* 0x0000df00ff017b82 */ /* 0x000fe20000000800 */
[----:B------:R-:W0:Y:S07]  /*0010*/  S2R R12, SR_TID.X ;  /* 0x00000000000c7919 */ /* 0x000e2e0000002100 */
[----:B------:R-:W0:Y:S01]  /*0020*/  LDC R0, c[0x0][0x360] ;  /* 0x0000d800ff007b82 */ /* 0x000e220000000800 */
[----:B------:R-:W1:Y:S01]  /*0030*/  LDCU.64 UR10, c[0x0][0x398] ;  /* 0x00007300ff0a77ac */ /* 0x000e620008000a00 */
[----:B------:R-:W-:Y:S01]  /*0040*/  HFMA2 R23, -RZ, RZ, 0, 0 ;  /* 0x00000000ff177431 */ /* 0x000fe200000001ff */
[----:B------:R-:W2:Y:S01]  /*0050*/  S2R R17, SR_TID.Y ;  /* 0x0000000000117919 */ /* 0x000ea20000002200 */
[----:B------:R-:W3:Y:S04]  /*0060*/  LDCU.64 UR8, c[0x0][0x358] ;  /* 0x00006b00ff0877ac */ /* 0x000ee80008000a00 */
[----:B------:R-:W0:Y:S08]  /*0070*/  S2UR UR4, SR_CTAID.X ;  /* 0x00000000000479c3 */ /* 0x000e300000002500 */
[----:B------:R-:W2:Y:S01]  /*0080*/  S2UR UR5, SR_CTAID.Y ;  /* 0x00000000000579c3 */ /* 0x000ea20000002600 */
[----:B-1----:R-:W-:Y:S01]  /*0090*/  UISETP.GE.AND UP0, UPT, UR10, 0x1, UPT ;  /* 0x000000010a00788c */ /* 0x002fe2000bf06270 */
[----:B------:R-:W-:-:S06]  /*00a0*/  MOV R15, UR11 ;  /* 0x0000000b000f7c02 */ /* 0x000fcc0008000f00 */
[----:B------:R-:W2:Y:S08]  /*00b0*/  LDC R13, c[0x0][0x364] ;  /* 0x0000d900ff0d7b82 */ /* 0x000eb00000000800 */
[----:B------:R-:W1:Y:S01]  /*00c0*/  S2UR UR7, SR_CTAID.Z ;  /* 0x00000000000779c3 */ /* 0x000e620000002700 */
[----:B0-----:R-:W-:Y:S02]  /*00d0*/  IMAD R0, R0, UR4, R12 ;  /* 0x0000000400007c24 */ /* 0x001fe4000f8e020c */
[----:B--2---:R-:W-:-:S05]  /*00e0*/  IMAD R13, R13, UR5, R17 ;  /* 0x000000050d0d7c24 */ /* 0x004fca000f8e0211 */
[----:B-1----:R-:W-:-:S04]  /*00f0*/  VIMNMX3 R2, R0, UR7, R13, !PT ;  /* 0x0000000700027c0f */ /* 0x002fc8000f80010d */
[----:B------:R-:W-:Y:S01]  /*0100*/  ISETP.GE.AND P2, PT, R2, R15, PT ;  /* 0x0000000f0200720c */ /* 0x000fe20003f46270 */
[----:B---3--:R-:W-:-:S12]  /*0110*/  BRA.U !UP0, `(.L_x_0) ;  /* 0x0000000508387547 */ /* 0x008fd8000b800000 */
[----:B------:R-:W0:Y:S01]  /*0120*/  S2UR UR6, SR_CgaCtaId ;  /* 0x00000000000679c3 */ /* 0x000e220000008800 */
[----:B------:R-:W1:Y:S01]  /*0130*/  LDCU UR11, c[0x0][0x3a0] ;  /* 0x00007400ff0b77ac */ /* 0x000e620008000800 */
[----:B------:R-:W-:Y:S01]  /*0140*/  IMAD R14, R15, UR7, R0 ;  /* 0x000000070f0e7c24 */ /* 0x000fe2000f8e0200 */
[----:B------:R-:W-:Y:S01]  /*0150*/  MOV R23, RZ ;  /* 0x000000ff00177202 */ /* 0x000fe20000000f00 */
[----:B------:R-:W-:Y:S02]  /*0160*/  UMOV UR4, 0x400 ;  /* 0x0000040000047882 */ /* 0x000fe40000000000 */
[----:B------:R-:W-:Y:S01]  /*0170*/  IMAD R14, R14, UR10, R17 ;  /* 0x0000000a0e0e7c24 */ /* 0x000fe2000f8e0211 */
[----:B------:R-:W-:Y:S01]  /*0180*/  UIADD3 UR5, UPT, UPT, UR4, 0x400, URZ ;  /* 0x0000040004057890 */ /* 0x000fe2000fffe0ff */
[----:B------:R-:W2:Y:S01]  /*0190*/  LDC.64 R2, c[0x0][0x398] ;  /* 0x0000e600ff027b82 */ /* 0x000ea20000000a00 */
[----:B-1----:R-:W-:Y:S01]  /*01a0*/  IMAD R18, R13, UR11, R12 ;  /* 0x0000000b0d127c24 */ /* 0x002fe2000f8e020c */
[----:B0-----:R-:W-:-:S02]  /*01b0*/  ULEA UR4, UR6, UR4, 0x18 ;  /* 0x0000000406047291 */ /* 0x001fc4000f8ec0ff */
[----:B------:R-:W-:-:S04]  /*01c0*/  ULEA UR5, UR6, UR5, 0x18 ;  /* 0x0000000506057291 */ /* 0x000fc8000f8ec0ff */
[C---:B------:R-:W-:Y:S01]  /*01d0*/  LEA R19, R17.reuse, UR4, 0x6 ;  /* 0x0000000411137c11 */ /* 0x040fe2000f8e30ff */
[----:B------:R-:W-:Y:S01]  /*01e0*/  UMOV UR4, URZ ;  /* 0x000000ff00047c82 */ /* 0x000fe20008000000 */
[C---:B------:R-:W-:Y:S02]  /*01f0*/  LEA R16, R12.reuse, UR5, 0x2 ;  /* 0x000000050c107c11 */ /* 0x040fe4000f8e10ff */
[----:B------:R-:W-:Y:S02]  /*0200*/  LEA R20, R12, R19, 0x2 ;  /* 0x000000130c147211 */ /* 0x000fe400078e10ff */
[----:B------:R-:W-:-:S07]  /*0210*/  LEA R21, R17, R16, 0x6 ;  /* 0x0000001011157211 */ /* 0x000fce00078e30ff */
.L_x_3:
[-C--:B--2---:R-:W-:Y:S02]  /*0220*/  ISETP.GE.U32.AND P1, PT, R17, R2.reuse, PT ;  /* 0x000000021100720c */ /* 0x084fe40003f26070 */
[----:B0-----:R-:W-:Y:S02]  /*0230*/  CS2R R8, SRZ ;  /* 0x0000000000087805 */ /* 0x001fe4000001ff00 */
[----:B------:R-:W-:Y:S02]  /*0240*/  MOV R15, R3 ;  /* 0x00000003000f7202 */ /* 0x000fe40000000f00 */
[----:B------:R-:W-:Y:S02]  /*0250*/  ISETP.GE.U32.AND P0, PT, R12, R2, PT ;  /* 0x000000020c00720c */ /* 0x000fe40003f06070 */
[-C--:B------:R-:W-:Y:S02]  /*0260*/  ISETP.GE.OR P1, PT, R13, R15.reuse, P1 ;  /* 0x0000000f0d00720c */ /* 0x080fe40000f26670 */
[----:B------:R-:W-:-:S11]  /*0270*/  ISETP.GE.OR P0, PT, R0, R15, P0 ;  /* 0x0000000f0000720c */ /* 0x000fd60000706670 */
[----:B------:R-:W0:Y:S08]  /*0280*/  @!P1 LDC.64 R6, c[0x0][0x390] ;  /* 0x0000e400ff069b82 */ /* 0x000e300000000a00 */
[----:B------:R-:W1:Y:S01]  /*0290*/  @!P0 LDC.64 R4, c[0x0][0x388] ;  /* 0x0000e200ff048b82 */ /* 0x000e620000000a00 */
[----:B0-----:R-:W-:-:S05]  /*02a0*/  @!P1 IMAD.WIDE.U32 R6, R18, 0x4, R6 ;  /* 0x0000000412069825 */ /* 0x001fca00078e0006 */
[----:B------:R-:W2:Y:S01]  /*02b0*/  @!P1 LDG.E R9, desc[UR8][R6.64] ;  /* 0x0000000806099981 */ /* 0x000ea2000c1e1900 */
[----:B-1----:R-:W-:-:S05]  /*02c0*/  @!P0 IMAD.WIDE.U32 R4, R14, 0x4, R4 ;  /* 0x000000040e048825 */ /* 0x002fca00078e0004 */
[----:B------:R-:W3:Y:S01]  /*02d0*/  @!P0 LDG.E R8, desc[UR8][R4.64] ;  /* 0x0000000804088981 */ /* 0x000ee2000c1e1900 */
[----:B------:R-:W-:Y:S03]  /*02e0*/  BSSY.RECONVERGENT B0, `(.L_x_1) ;  /* 0x0000029000007945 */ /* 0x000fe60003800200 */
[----:B--2---:R0:W-:Y:S04]  /*02f0*/  STS [R20], R9 ;  /* 0x0000000914007388 */ /* 0x0041e80000000800 */
[----:B---3--:R0:W-:Y:S01]  /*0300*/  STS [R21], R8 ;  /* 0x0000000815007388 */ /* 0x0081e20000000800 */
[----:B------:R-:W-:Y:S06]  /*0310*/  BAR.SYNC.DEFER_BLOCKING 0x0 ;  /* 0x0000000000007b1d */ /* 0x000fec0000010000 */
[----:B------:R-:W-:Y:S05]  /*0320*/  @P2 BRA `(.L_x_2) ;  /* 0x0000000000902947 */ /* 0x000fea0003800000 */
[----:B------:R-:W-:Y:S04]  /*0330*/  LDS R4, [R16] ;  /* 0x0000000010047984 */ /* 0x000fe80000000800 */
[----:B0-----:R-:W0:Y:S04]  /*0340*/  LDS.128 R8, [R19] ;  /* 0x0000000013087984 */ /* 0x001e280000000c00 */
[----:B------:R-:W1:Y:S04]  /*0350*/  LDS R27, [R16+0x40] ;  /* 0x00004000101b7984 */ /* 0x000e680000000800 */
[----:B------:R-:W2:Y:S04]  /*0360*/  LDS R25, [R16+0x80] ;  /* 0x0000800010197984 */ /* 0x000ea80000000800 */
[----:B------:R-:W3:Y:S04]  /*0370*/  LDS R24, [R16+0xc0] ;  /* 0x0000c00010187984 */ /* 0x000ee80000000800 */
[----:B------:R-:W-:Y:S04]  /*0380*/  LDS R22, [R16+0x140] ;  /* 0x0001400010167984 */ /* 0x000fe80000000800 */
[----:B------:R-:W-:Y:S01]  /*0390*/  LDS R26, [R16+0x1c0] ;  /* 0x0001c000101a7984 */ /* 0x000fe20000000800 */
[----:B0-----:R-:W-:-:S03]  /*03a0*/  FFMA R8, R8, R4, R23 ;  /* 0x0000000408087223 */ /* 0x001fc60000000017 */
[----:B------:R-:W-:Y:S01]  /*03b0*/  LDS R23, [R16+0x100] ;  /* 0x0001000010177984 */ /* 0x000fe20000000800 */
[----:B-1----:R-:W-:-:S03]  /*03c0*/  FFMA R8, R27, R9, R8 ;  /* 0x000000091b087223 */ /* 0x002fc60000000008 */
[----:B------:R-:W0:Y:S01]  /*03d0*/  LDS.128 R4, [R19+0x10] ;  /* 0x0000100013047984 */ /* 0x000e220000000c00 */
[----:B--2---:R-:W-:-:S03]  /*03e0*/  FFMA R9, R25, R10, R8 ;  /* 0x0000000a19097223 */ /* 0x004fc60000000008 */
[----:B------:R-:W1:Y:S01]  /*03f0*/  LDS R25, [R16+0x180] ;  /* 0x0001800010197984 */ /* 0x000e620000000800 */
[----:B---3--:R-:W-:-:S03]  /*0400*/  FFMA R9, R24, R11, R9 ;  /* 0x0000000b18097223 */ /* 0x008fc60000000009 */
[----:B------:R-:W-:Y:S04]  /*0410*/  LDS R27, [R16+0x200] ;  /* 0x00020000101b7984 */ /* 0x000fe80000000800 */
[----:B------:R-:W-:Y:S01]  /*0420*/  LDS R24, [R16+0x240] ;  /* 0x0002400010187984 */ /* 0x000fe20000000800 */
[----:B0-----:R-:W-:-:S03]  /*0430*/  FFMA R23, R4, R23, R9 ;  /* 0x0000001704177223 */ /* 0x001fc60000000009 */
[----:B------:R-:W0:Y:S01]  /*0440*/  LDS.128 R8, [R19+0x20] ;  /* 0x0000200013087984 */ /* 0x000e220000000c00 */
[----:B------:R-:W-:-:S03]  /*0450*/  FFMA R22, R22, R5, R23 ;  /* 0x0000000516167223 */ /* 0x000fc60000000017 */
[----:B------:R-:W2:Y:S01]  /*0460*/  LDS R23, [R16+0x280] ;  /* 0x0002800010177984 */ /* 0x000ea20000000800 */
[----:B-1----:R-:W-:-:S03]  /*0470*/  FFMA R25, R25, R6, R22 ;  /* 0x0000000619197223 */ /* 0x002fc60000000016 */
[----:B------:R-:W1:Y:S01]  /*0480*/  LDS R22, [R16+0x2c0] ;  /* 0x0002c00010167984 */ /* 0x000e620000000800 */
[----:B------:R-:W-:-:S03]  /*0490*/  FFMA R7, R26, R7, R25 ;  /* 0x000000071a077223 */ /* 0x000fc60000000019 */
[----:B------:R-:W-:Y:S01]  /*04a0*/  LDS R25, [R16+0x300] ;  /* 0x0003000010197984 */ /* 0x000fe20000000800 */
[----:B0-----:R-:W-:-:S03]  /*04b0*/  FFMA R27, R8, R27, R7 ;  /* 0x0000001b081b7223 */ /* 0x001fc60000000007 */
[----:B------:R-:W0:Y:S01]  /*04c0*/  LDS.128 R4, [R19+0x30] ;  /* 0x0000300013047984 */ /* 0x000e220000000c00 */
[----:B------:R-:W-:-:S03]  /*04d0*/  FFMA R24, R24, R9, R27 ;  /* 0x0000000918187223 */ /* 0x000fc6000000001b */
[----:B------:R-:W3:Y:S01]  /*04e0*/  LDS R27, [R16+0x340] ;  /* 0x00034000101b7984 */ /* 0x000ee20000000800 */
[----:B--2---:R-:W-:-:S03]  /*04f0*/  FFMA R23, R23, R10, R24 ;  /* 0x0000000a17177223 */ /* 0x004fc60000000018 */
[----:B------:R-:W2:Y:S01]  /*0500*/  LDS R9, [R16+0x380] ;  /* 0x0003800010097984 */ /* 0x000ea20000000800 */
[----:B-1----:R-:W-:-:S03]  /*0510*/  FFMA R11, R22, R11, R23 ;  /* 0x0000000b160b7223 */ /* 0x002fc60000000017 */
[----:B------:R-:W1:Y:S01]  /*0520*/  LDS R8, [R16+0x3c0] ;  /* 0x0003c00010087984 */ /* 0x000e620000000800 */
[----:B0-----:R-:W-:-:S04]  /*0530*/  FFMA R4, R4, R25, R11 ;  /* 0x0000001904047223 */ /* 0x001fc8000000000b */
[----:B---3--:R-:W-:-:S04]  /*0540*/  FFMA R4, R27, R5, R4 ;  /* 0x000000051b047223 */ /* 0x008fc80000000004 */
[----:B--2---:R-:W-:-:S04]  /*0550*/  FFMA R9, R9, R6, R4 ;  /* 0x0000000609097223 */ /* 0x004fc80000000004 */
[----:B-1----:R-:W-:-:S07]  /*0560*/  FFMA R23, R8, R7, R9 ;  /* 0x0000000708177223 */ /* 0x002fce0000000009 */
.L_x_2:
[----:B------:R-:W-:Y:S05]  /*0570*/  BSYNC.RECONVERGENT B0 ;  /* 0x0000000000007941 */ /* 0x000fea0003800200 */
.L_x_1:
[----:B------:R-:W-:Y:S01]  /*0580*/  UIADD3 UR4, UPT, UPT, UR4, 0x10, URZ ;  /* 0x0000001004047890 */ /* 0x000fe2000fffe0ff */
[----:B------:R-:W-:Y:S01]  /*0590*/  BAR.SYNC.DEFER_BLOCKING 0x0 ;  /* 0x0000000000007b1d */ /* 0x000fe20000010000 */
[----:B------:R-:W-:Y:S02]  /*05a0*/  IADD3 R12, PT, PT, R12, 0x10, RZ ;  /* 0x000000100c0c7810 */ /* 0x000fe40007ffe0ff */
[----:B------:R-:W-:Y:S02]  /*05b0*/  IADD3 R17, PT, PT, R17, 0x10, RZ ;  /* 0x0000001011117810 */ /* 0x000fe40007ffe0ff */
[----:B------:R-:W-:Y:S02]  /*05c0*/  ISETP.LE.AND P0, PT, R2, UR4, PT ;  /* 0x0000000402007c0c */ /* 0x000fe4000bf03270 */
[----:B------:R-:W-:Y:S02]  /*05d0*/  IADD3 R18, PT, PT, R18, 0x10, RZ ;  /* 0x0000001012127810 */ /* 0x000fe40007ffe0ff */
[----:B------:R-:W-:-:S09]  /*05e0*/  IADD3 R14, PT, PT, R14, 0x10, RZ ;  /* 0x000000100e0e7810 */ /* 0x000fd20007ffe0ff */
[----:B------:R-:W-:Y:S05]  /*05f0*/  @!P0 BRA `(.L_x_3) ;  /* 0xfffffffc00088947 */ /* 0x000fea000383ffff */
.L_x_0:
[----:B------:R-:W-:Y:S05]  /*0600*/  @P2 EXIT ;  /* 0x000000000000294d */ /* 0x000fea0003800000 */
[----:B------:R-:W1:Y:S01]  /*0610*/  LDCU UR4, c[0x0][0x3a4] ;  /* 0x00007480ff0477ac */ /* 0x000e620008000800 */
[----:B------:R-:W2:Y:S01]  /*0620*/  LDC.64 R2, c[0x0][0x380] ;  /* 0x0000e000ff027b82 */ /* 0x000ea20000000a00 */
[----:B------:R-:W-:-:S04]  /*0630*/  IMAD R0, R13, R15, R0 ;  /* 0x0000000f0d007224 */ /* 0x000fc800078e0200 */
[----:B------:R-:W-:Y:S02]  /*0640*/  IMAD R15, R0, R15, UR7 ;  /* 0x00000007000f7e24 */ /* 0x000fe4000f8e020f */
[----:B-1----:R-:W-:-:S05]  /*0650*/  FMUL R23, R23, UR4 ;  /* 0x0000000417177c20 */ /* 0x002fca0008400000 */
[----:B------:R-:W-:Y:S01]  /*0660*/  FMNMX R23, RZ, R23, !PT ;  /* 0x00000017ff177209 */ /* 0x000fe20007800000 */
[----:B--2---:R-:W-:-:S03]  /*0670*/  IMAD.WIDE R2, R15, 0x2, R2 ;  /* 0x000000020f027825 */ /* 0x004fc600078e0202 */
[----:B------:R-:W-:-:S06]  /*0680*/  FMNMX R23, R23, 65535, PT ;  /* 0x477fff0017177809 */ /* 0x000fcc0003800000 */
[----:B------:R-:W1:Y:S02]  /*0690*/  F2I.U32.TRUNC.NTZ R23, R23 ;  /* 0x0000001700177305 */ /* 0x000e64000020f000 */
[----:B-1----:R-:W-:Y:S01]  /*06a0*/  STG.E.U16 desc[UR8][R2.64], R23 ;  /* 0x0000001702007986 */ /* 0x002fe2000c101508 */
[----:B------:R-:W-:Y:S05]  /*06b0*/  EXIT ;  /* 0x000000000000794d */ /* 0x000fea0003800000 */
.L_x_4:
[----:B------:R-:W-:-:S00]  /*06c0*/  BRA `(.L_x_4) ;  /* 0xfffffffc00fc7947 */ /* 0x000fc0000383ffff */
[----:B------:R-:W-:-:S00]  /*06d0*/  NOP ;  /* 0x0000000000007918 */ /* 0x000fc00000000000 */
        /* <DEDUP_REMOVED lines=10> */
.L_x_20:


//--------------------- .text._Z17cuDecompTensor_3bPhPKfS1_iiif --------------------------
	.section	.text._Z17cuDecompTensor_3bPhPKfS1_iiif,"ax",@progbits
	.align	128
        .global         _Z17cuDecompTensor_3bPhPKfS1_iiif
        .type           _Z17cuDecompTensor_3bPhPKfS1_iiif,@function
        .size           _Z17cuDecompTensor_3bPhPKfS1_iiif,(.L_x_21 - _Z17cuDecompTensor_3bPhPKfS1_iiif)
        .other          _Z17cuDecompTensor_3bPhPKfS1_iiif,@"STO_CUDA_ENTRY STV_DEFAULT"
_Z17cuDecompTensor_3bPhPKfS1_iiif:
.text._Z17cuDecompTensor_3bPhPKfS1_iiif:
        /* <DEDUP_REMOVED lines=34> */
.L_x_8:
        /* <DEDUP_REMOVED lines=53> */
.L_x_7:
[----:B------:R-:W-:Y:S05]  /*0570*/  BSYNC.RECONVERGENT B0 ;  /* 0x0000000000007941 */ /* 0x000fea0003800200 */
.L_x_6:
        /* <DEDUP_REMOVED lines=8> */
.L_x_5:
[----:B------:R-:W-:Y:S05]  /*0600*/  @P2 EXIT ;  /* 0x000000000000294d */ /* 0x000fea0003800000 */
[----:B------:R-:W1:Y:S01]  /*0610*/  LDCU UR4, c[0x0][0x3a4] ;  /* 0x00007480ff0477ac */ /* 0x000e620008000800 */
[-C--:B------:R-:W-:Y:S01]  /*0620*/  IMAD R0, R13, R15.reuse, R0 ;  /* 0x0000000f0d007224 */ /* 0x080fe200078e0200 */
[----:B------:R-:W2:Y:S03]  /*0630*/  LDCU.64 UR10, c[0x0][0x380] ;  /* 0x00007000ff0a77ac */ /* 0x000ea60008000a00 */
[----:B------:R-:W-:Y:S02]  /*0640*/  IMAD R0, R0, R15, UR7 ;  /* 0x0000000700007e24 */ /* 0x000fe4000f8e020f */
[----:B-1----:R-:W-:-:S03]  /*0650*/  FMUL R23, R23, UR4 ;  /* 0x0000000417177c20 */ /* 0x002fc60008400000 */
[C---:B--2---:R-:W-:Y:S02]  /*0660*/  IADD3 R2, P0, PT, R0.reuse, UR10, RZ ;  /* 0x0000000a00027c10 */ /* 0x044fe4000ff1e0ff */
[----:B------:R-:W-:Y:S02]  /*0670*/  FMNMX R23, RZ, R23, !PT ;  /* 0x00000017ff177209 */ /* 0x000fe40007800000 */
[----:B------:R-:W-:Y:S02]  /*0680*/  LEA.HI.X.SX32 R3, R0, UR11, 0x1, P0 ;  /* 0x0000000b00037c11 */ /* 0x000fe400080f0eff */
[----:B------:R-:W-:-:S06]  /*0690*/  FMNMX R23, R23, 255, PT ;  /* 0x437f000017177809 */ /* 0x000fcc0003800000 */
[----:B------:R-:W1:Y:S02]  /*06a0*/  F2I.U32.TRUNC.NTZ R23, R23 ;  /* 0x0000001700177305 */ /* 0x000e64000020f000 */
[----:B-1----:R-:W-:Y:S01]  /*06b0*/  STG.E.U8 desc[UR8][R2.64], R23 ;  /* 0x0000001702007986 */ /* 0x002fe2000c101108 */
[----:B------:R-:W-:Y:S05]  /*06c0*/  EXIT ;  /* 0x000000000000794d */ /* 0x000fea0003800000 */
.L_x_9:
        /* <DEDUP_REMOVED lines=11> */
.L_x_21:


//--------------------- .text._Z16cuDecompTensor_2PfPKfS1_iii --------------------------
	.section	.text._Z16cuDecompTensor_2PfPKfS1_iii,"ax",@progbits
	.align	128
        .global         _Z16cuDecompTensor_2PfPKfS1_iii
        .type           _Z16cuDecompTensor_2PfPKfS1_iii,@function
        .size           _Z16cuDecompTensor_2PfPKfS1_iii,(.L_x_22 - _Z16cuDecompTensor_2PfPKfS1_iii)
        .other          _Z16cuDecompTensor_2PfPKfS1_iii,@"STO_CUDA_ENTRY STV_DEFAULT"
_Z16cuDecompTensor_2PfPKfS1_iii:
.text._Z16cuDecompTensor_2PfPKfS1_iii:
[----:B------:R-:W-:Y:S01]  /*0000*/  LDC R1, c[0x0][0x37c] ;  /* 0x0000df00ff017b82 */ /* 0x000fe20000000800 */
[----:B------:R-:W0:Y:S07]  /*0010*/  S2R R7, SR_TID.X ;  /* 0x0000000000077919 */ /* 0x000e2e0000002100 */
[----:B------:R-:W0:Y:S01]  /*0020*/  LDC R22, c[0x0][0x360] ;  /* 0x0000d800ff167b82 */ /* 0x000e220000000800 */
[----:B------:R-:W1:Y:S01]  /*0030*/  LDCU.64 UR8, c[0x0][0x398] ;  /* 0x00007300ff0877ac */ /* 0x000e620008000a00 */
[----:B------:R-:W-:Y:S01]  /*0040*/  HFMA2 R23, -RZ, RZ, 0, 0 ;  /* 0x00000000ff177431 */ /* 0x000fe200000001ff */
[----:B------:R-:W2:Y:S05]  /*0050*/  S2R R5, SR_TID.Y ;  /* 0x0000000000057919 */ /* 0x000eaa0000002200 */
[----:B------:R-:W0:Y:S08]  /*0060*/  S2UR UR4, SR_CTAID.X ;  /* 0x00000000000479c3 */ /* 0x000e300000002500 */
[----:B------:R-:W2:Y:S01]  /*0070*/  S2UR UR5, SR_CTAID.Y ;  /* 0x00000000000579c3 */ /* 0x000ea20000002600 */
[----:B-1----:R-:W-:-:S02]  /*0080*/  MOV R2, UR8 ;  /* 0x0000000800027c02 */ /* 0x002fc40008000f00 */
[----:B------:R-:W-:Y:S01]  /*0090*/  MOV R3, UR9 ;  /* 0x0000000900037c02 */ /* 0x000fe20008000f00 */
[----:B------:R-:W1:Y:S01]  /*00a0*/  LDCU.64 UR8, c[0x0][0x358] ;  /* 0x00006b00ff0877ac */ /* 0x000e620008000a00 */
[----:B------:R-:W-:-:S03]  /*00b0*/  ISETP.GE.AND P1, PT, R2, 0x1, PT ;  /* 0x000000010200780c */ /* 0x000fc60003f26270 */
[----:B------:R-:W2:Y:S08]  /*00c0*/  LDC R0, c[0x0][0x364] ;  /* 0x0000d900ff007b82 */ /* 0x000eb00000000800 */
[----:B------:R-:W3:Y:S01]  /*00d0*/  S2UR UR7, SR_CTAID.Z ;  /* 0x00000000000779c3 */ /* 0x000ee20000002700 */
[----:B0-----:R-:W-:Y:S02]  /*00e0*/  IMAD R22, R22, UR4, R7 ;  /* 0x0000000416167c24 */ /* 0x001fe4000f8e0207 */
[----:B--2---:R-:W-:-:S05]  /*00f0*/  IMAD R0, R0, UR5, R5 ;  /* 0x0000000500007c24 */ /* 0x004fca000f8e0205 */
[----:B------:R-:W-:-:S04]  /*0100*/  VIMNMX R4, PT, PT, R22, R0, !PT ;  /* 0x0000000016047248 */ /* 0x000fc80007fe0100 */
[----:B------:R-:W-:-:S04]  /*0110*/  ISETP.GE.AND P0, PT, R4, R3, PT ;  /* 0x000000030400720c */ /* 0x000fc80003f06270 */
[----:B---3--:R-:W-:Y:S01]  /*0120*/  ISETP.GT.AND P0, PT, R2, UR7, !P0 ;  /* 0x0000000702007c0c */ /* 0x008fe2000c704270 */
[----:B-1----:R-:W-:-:S12]  /*0130*/  @!P1 BRA `(.L_x_10) ;  /* 0x00000004003c9947 */ /* 0x002fd80003800000 */
[----:B------:R-:W0:Y:S01]  /*0140*/  S2UR UR6, SR_CgaCtaId ;  /* 0x00000000000679c3 */ /* 0x000e220000008800 */
[----:B------:R-:W1:Y:S01]  /*0150*/  LDCU UR10, c[0x0][0x3a0] ;  /* 0x00007400ff0a77ac */ /* 0x000e620008000800 */
[----:B------:R-:W-:Y:S01]  /*0160*/  IMAD R4, R3, UR7, R22 ;  /* 0x0000000703047c24 */ /* 0x000fe2000f8e0216 */
[----:B------:R-:W-:Y:S01]  /*0170*/  MOV R23, RZ ;  /* 0x000000ff00177202 */ /* 0x000fe20000000f00 */
[----:B------:R-:W-:Y:S02]  /*0180*/  UMOV UR4, 0x400 ;  /* 0x0000040000047882 */ /* 0x000fe40000000000 */
[----:B------:R-:W-:Y:S01]  /*0190*/  IMAD R4, R4, R2, R5 ;  /* 0x0000000204047224 */ /* 0x000fe200078e0205 */
[----:B------:R-:W-:Y:S01]  /*01a0*/  UIADD3 UR5, UPT, UPT, UR4, 0x400, URZ ;  /* 0x0000040004057890 */ /* 0x000fe2000fffe0ff */
[----:B------:R-:W2:Y:S01]  /*01b0*/  LDC.64 R16, c[0x0][0x398] ;  /* 0x0000e600ff107b82 */ /* 0x000ea20000000a00 */
[----:B-1----:R-:W-:Y:S01]  /*01c0*/  IMAD R19, R0, UR10, R7 ;  /* 0x0000000a00137c24 */ /* 0x002fe2000f8e0207 */
[----:B0-----:R-:W-:-:S02]  /*01d0*/  ULEA UR4, UR6, UR4, 0x18 ;  /* 0x0000000406047291 */ /* 0x001fc4000f8ec0ff */
[----:B------:R-:W-:-:S04]  /*01e0*/  ULEA UR5, UR6, UR5, 0x18 ;  /* 0x0000000506057291 */ /* 0x000fc8000f8ec0ff */
[----:B------:R-:W-:Y:S01]  /*01f0*/  LEA R6, R5, UR4, 0x6 ;  /* 0x0000000405067c11 */ /* 0x000fe2000f8e30ff */
[----:B------:R-:W-:Y:S01]  /*0200*/  UMOV UR4, URZ ;  /* 0x000000ff00047c82 */ /* 0x000fe20008000000 */
[C---:B------:R-:W-:Y:S02]  /*0210*/  LEA R18, R7.reuse, UR5, 0x2 ;  /* 0x0000000507127c11 */ /* 0x040fe4000f8e10ff */
[----:B------:R-:W-:Y:S02]  /*0220*/  LEA R20, R7, R6, 0x2 ;  /* 0x0000000607147211 */ /* 0x000fe400078e10ff */
[----:B------:R-:W-:-:S07]  /*0230*/  LEA R21, R5, R18, 0x6 ;  /* 0x0000001205157211 */ /* 0x000fce00078e30ff */
.L_x_13:
[----:B--2---:R-:W-:Y:S02]  /*0240*/  MOV R2, R16 ;  /* 0x0000001000027202 */ /* 0x004fe40000000f00 */
[----:B0-----:R-:W-:Y:S02]  /*0250*/  CS2R R12, SRZ ;  /* 0x00000000000c7805 */ /* 0x001fe4000001ff00 */
[----:B------:R-:W-:Y:S02]  /*0260*/  MOV R3, R17 ;  /* 0x0000001100037202 */ /* 0x000fe40000000f00 */
[-C--:B------:R-:W-:Y:S02]  /*0270*/  ISETP.GE.U32.AND P2, PT, R5, R2.reuse, PT ;  /* 0x000000020500720c */ /* 0x080fe40003f46070 */
[----:B------:R-:W-:Y:S02]  /*0280*/  ISETP.GE.U32.AND P1, PT, R7, R2, PT ;  /* 0x000000020700720c */ /* 0x000fe40003f26070 */
[----:B------:R-:W-:-:S02]  /*0290*/  ISETP.GE.OR P2, PT, R0, R3, P2 ;  /* 0x000000030000720c */ /* 0x000fc40001746670 */
        /* <DEDUP_REMOVED lines=11> */
[----:B------:R-:W-:Y:S05]  /*0350*/  @!P0 BRA `(.L_x_12) ;  /* 0x0000000000908947 */ /* 0x000fea0003800000 */
[----:B------:R-:W-:Y:S04]  /*0360*/  LDS R8, [R18] ;  /* 0x0000000012087984 */ /* 0x000fe80000000800 */
[----:B0-----:R-:W0:Y:S04]  /*0370*/  LDS.128 R12, [R6] ;  /* 0x00000000060c7984 */ /* 0x001e280000000c00 */
[----:B------:R-:W1:Y:S04]  /*0380*/  LDS R9, [R18+0x40] ;  /* 0x0000400012097984 */ /* 0x000e680000000800 */
[----:B------:R-:W2:Y:S01]  /*0390*/  LDS R25, [R18+0x80] ;  /* 0x0000800012197984 */ /* 0x000ea20000000800 */
[----:B0-----:R-:W-:-:S03]  /*03a0*/  FFMA R8, R12, R8, R23 ;  /* 0x000000080c087223 */ /* 0x001fc60000000017 */
[----:B------:R-:W0:Y:S01]  /*03b0*/  LDS R23, [R18+0xc0] ;  /* 0x0000c00012177984 */ /* 0x000e220000000800 */
[----:B-1----:R-:W-:-:S03]  /*03c0*/  FFMA R24, R9, R13, R8 ;  /* 0x0000000d09187223 */ /* 0x002fc60000000008 */
[----:B------:R-:W-:Y:S01]  /*03d0*/  LDS R13, [R18+0x100] ;  /* 0x00010000120d7984 */ /* 0x000fe20000000800 */
[----:B--2---:R-:W-:-:S03]  /*03e0*/  FFMA R14, R25, R14, R24 ;  /* 0x0000000e190e7223 */ /* 0x004fc60000000018 */
[----:B------:R-:W1:Y:S04]  /*03f0*/  LDS.128 R8, [R6+0x10] ;  /* 0x0000100006087984 */ /* 0x000e680000000c00 */
[----:B------:R-:W2:Y:S04]  /*0400*/  LDS R12, [R18+0x140] ;  /* 0x00014000120c7984 */ /* 0x000ea80000000800 */
[----:B------:R-:W3:Y:S04]  /*0410*/  LDS R25, [R18+0x180] ;  /* 0x0001800012197984 */ /* 0x000ee80000000800 */
[----:B------:R-:W-:Y:S01]  /*0420*/  LDS R24, [R18+0x240] ;  /* 0x0002400012187984 */ /* 0x000fe20000000800 */
[----:B0-----:R-:W-:-:S03]  /*0430*/  FFMA R15, R23, R15, R14 ;  /* 0x0000000f170f7223 */ /* 0x001fc6000000000e */
[----:B------:R-:W-:Y:S01]  /*0440*/  LDS R23, [R18+0x280] ;  /* 0x0002800012177984 */ /* 0x000fe20000000800 */
[----:B-1----:R-:W-:-:S03]  /*0450*/  FFMA R13, R8, R13, R15 ;  /* 0x0000000d080d7223 */ /* 0x002fc6000000000f */
[----:B------:R-:W0:Y:S01]  /*0460*/  LDS R8, [R18+0x1c0] ;  /* 0x0001c00012087984 */ /* 0x000e220000000800 */
[----:B--2---:R-:W-:-:S03]  /*0470*/  FFMA R26, R12, R9, R13 ;  /* 0x000000090c1a7223 */ /* 0x004fc6000000000d */
[----:B------:R-:W-:Y:S01]  /*0480*/  LDS R9, [R18+0x200] ;  /* 0x0002000012097984 */ /* 0x000fe20000000800 */
[----:B---3--:R-:W-:-:S03]  /*0490*/  FFMA R25, R25, R10, R26 ;  /* 0x0000000a19197223 */ /* 0x008fc6000000001a */
[----:B------:R-:W1:Y:S01]  /*04a0*/  LDS.128 R12, [R6+0x20] ;  /* 0x00002000060c7984 */ /* 0x000e620000000c00 */
[----:B0-----:R-:W-:-:S03]  /*04b0*/  FFMA R11, R8, R11, R25 ;  /* 0x0000000b080b7223 */ /* 0x001fc60000000019 */
[----:B------:R-:W-:Y:S01]  /*04c0*/  LDS R25, [R18+0x3c0] ;  /* 0x0003c00012197984 */ /* 0x000fe20000000800 */
[----:B-1----:R-:W-:-:S03]  /*04d0*/  FFMA R9, R12, R9, R11 ;  /* 0x000000090c097223 */ /* 0x002fc6000000000b */
[----:B------:R-:W0:Y:S01]  /*04e0*/  LDS R12, [R18+0x2c0] ;  /* 0x0002c000120c7984 */ /* 0x000e220000000800 */
[----:B------:R-:W-:-:S03]  /*04f0*/  FFMA R26, R24, R13, R9 ;  /* 0x0000000d181a7223 */ /* 0x000fc60000000009 */
[----:B------:R-:W-:Y:S01]  /*0500*/  LDS R13, [R18+0x300] ;  /* 0x00030000120d7984 */ /* 0x000fe20000000800 */
[----:B------:R-:W-:-:S03]  /*0510*/  FFMA R23, R23, R14, R26 ;  /* 0x0000000e17177223 */ /* 0x000fc6000000001a */
[----:B------:R-:W1:Y:S04]  /*0520*/  LDS.128 R8, [R6+0x30] ;  /* 0x0000300006087984 */ /* 0x000e680000000c00 */
[----:B------:R-:W2:Y:S04]  /*0530*/  LDS R24, [R18+0x340] ;  /* 0x0003400012187984 */ /* 0x000ea80000000800 */
[----:B------:R-:W3:Y:S01]  /*0540*/  LDS R14, [R18+0x380] ;  /* 0x00038000120e7984 */ /* 0x000ee20000000800 */
[----:B0-----:R-:W-:-:S04]  /*0550*/  FFMA R15, R12, R15, R23 ;  /* 0x0000000f0c0f7223 */ /* 0x001fc80000000017 */
[----:B-1----:R-:W-:-:S04]  /*0560*/  FFMA R13, R8, R13, R15 ;  /* 0x0000000d080d7223 */ /* 0x002fc8000000000f */
[----:B--2---:R-:W-:-:S04]  /*0570*/  FFMA R9, R24, R9, R13 ;  /* 0x0000000918097223 */ /* 0x004fc8000000000d */
[----:B---3--:R-:W-:-:S04]  /*0580*/  FFMA R10, R14, R10, R9 ;  /* 0x0000000a0e0a7223 */ /* 0x008fc80000000009 */
[----:B------:R-:W-:-:S07]  /*0590*/  FFMA R23, R25, R11, R10 ;  /* 0x0000000b19177223 */ /* 0x000fce000000000a */
.L_x_12:
[----:B------:R-:W-:Y:S05]  /*05a0*/  BSYNC.RECONVERGENT B0 ;  /* 0x0000000000007941 */ /* 0x000fea0003800200 */
.L_x_11:
        /* <DEDUP_REMOVED lines=8> */
.L_x_10:
[----:B------:R-:W-:Y:S05]  /*0630*/  @!P0 EXIT ;  /* 0x000000000000894d */ /* 0x000fea0003800000 */
[----:B------:R-:W1:Y:S01]  /*0640*/  LDC.64 R4, c[0x0][0x380] ;  /* 0x0000e000ff047b82 */ /* 0x000e620000000a00 */
[-C--:B------:R-:W-:Y:S02]  /*0650*/  IMAD R7, R0, R2.reuse, UR7 ;  /* 0x0000000700077e24 */ /* 0x080fe4000f8e0202 */
[----:B------:R-:W-:-:S04]  /*0660*/  IMAD R2, R3, R2, RZ ;  /* 0x0000000203027224 */ /* 0x000fc800078e02ff */
[----:B------:R-:W-:-:S04]  /*0670*/  IMAD R3, R22, R2, R7 ;  /* 0x0000000216037224 */ /* 0x000fc800078e0207 */
[----:B-1----:R-:W-:-:S05]  /*0680*/  IMAD.WIDE R2, R3, 0x4, R4 ;  /* 0x0000000403027825 */ /* 0x002fca00078e0204 */
[----:B------:R-:W-:Y:S01]  /*0690*/  STG.E desc[UR8][R2.64], R23 ;  /* 0x0000001702007986 */ /* 0x000fe2000c101908 */
[----:B------:R-:W-:Y:S05]  /*06a0*/  EXIT ;  /* 0x000000000000794d */ /* 0x000fea0003800000 */
.L_x_14:
        /* <DEDUP_REMOVED lines=13> */
.L_x_22:


//--------------------- .text._Z16cuDecompTensor_1PfPKfS1_iii --------------------------
	.section	.text._Z16cuDecompTensor_1PfPKfS1_iii,"ax",@progbits
	.align	128
        .global         _Z16cuDecompTensor_1PfPKfS1_iii
        .type           _Z16cuDecompTensor_1PfPKfS1_iii,@function
        .size           _Z16cuDecompTensor_1PfPKfS1_iii,(.L_x_23 - _Z16cuDecompTensor_1PfPKfS1_iii)
        .other          _Z16cuDecompTensor_1PfPKfS1_iii,@"STO_CUDA_ENTRY STV_DEFAULT"
_Z16cuDecompTensor_1PfPKfS1_iii:
.text._Z16cuDecompTensor_1PfPKfS1_iii:
[----:B------:R-:W-:Y:S01]  /*0000*/  LDC R1, c[0x0][0x37c] ;  /* 0x0000df00ff017b82 */ /* 0x000fe20000000800 */
[----:B------:R-:W0:Y:S07]  /*0010*/  S2R R13, SR_TID.Y ;  /* 0x00000000000d7919 */ /* 0x000e2e0000002200 */
[----:B------:R-:W1:Y:S01]  /*0020*/  LDC R3, c[0x0][0x360] ;  /* 0x0000d800ff037b82 */ /* 0x000e620000000800 */
[----:B------:R-:W2:Y:S01]  /*0030*/  LDCU.64 UR10, c[0x0][0x398] ;  /* 0x00007300ff0a77ac */ /* 0x000ea20008000a00 */
[----:B------:R-:W-:Y:S01]  /*0040*/  HFMA2 R21, -RZ, RZ, 0, 0 ;  /* 0x00000000ff157431 */ /* 0x000fe200000001ff */
[----:B------:R-:W1:Y:S01]  /*0050*/  S2R R15, SR_TID.X ;  /* 0x00000000000f7919 */ /* 0x000e620000002100 */
[----:B------:R-:W3:Y:S04]  /*0060*/  LDCU.64 UR8, c[0x0][0x358] ;  /* 0x00006b00ff0877ac */ /* 0x000ee80008000a00 */
[----:B------:R-:W0:Y:S08]  /*0070*/  S2UR UR5, SR_CTAID.Y ;  /* 0x00000000000579c3 */ /* 0x000e300000002600 */
[----:B------:R-:W0:Y:S01]  /*0080*/  LDC R0, c[0x0][0x364] ;  /* 0x0000d900ff007b82 */ /* 0x000e220000000800 */
[----:B--2---:R-:W-:-:S04]  /*0090*/  MOV R2, UR10 ;  /* 0x0000000a00027c02 */ /* 0x004fc80008000f00 */
[----:B------:R-:W-:-:S03]  /*00a0*/  ISETP.GE.AND P1, PT, R2, 0x1, PT ;  /* 0x000000010200780c */ /* 0x000fc60003f26270 */
[----:B------:R-:W1:Y:S08]  /*00b0*/  S2UR UR4, SR_CTAID.X ;  /* 0x00000000000479c3 */ /* 0x000e700000002500 */
[----:B------:R-:W2:Y:S01]  /*00c0*/  S2UR UR7, SR_CTAID.Z ;  /* 0x00000000000779c3 */ /* 0x000ea20000002700 */
[----:B0-----:R-:W-:-:S05]  /*00d0*/  IMAD R0, R0, UR5, R13 ;  /* 0x0000000500007c24 */ /* 0x001fca000f8e020d */
[----:B------:R-:W-:Y:S01]  /*00e0*/  ISETP.GE.AND P0, PT, R0, UR11, PT ;  /* 0x0000000b00007c0c */ /* 0x000fe2000bf06270 */
[----:B-1----:R-:W-:-:S05]  /*00f0*/  IMAD R3, R3, UR4, R15 ;  /* 0x0000000403037c24 */ /* 0x002fca000f8e020f */
[----:B------:R-:W-:-:S04]  /*0100*/  ISETP.LT.AND P0, PT, R3, R2, !P0 ;  /* 0x000000020300720c */ /* 0x000fc80004701270 */
[----:B--2---:R-:W-:Y:S01]  /*0110*/  ISETP.GT.AND P0, PT, R2, UR7, P0 ;  /* 0x0000000702007c0c */ /* 0x004fe20008704270 */
[----:B---3--:R-:W-:-:S12]  /*0120*/  @!P1 BRA `(.L_x_15) ;  /* 0x00000004003c9947 */ /* 0x008fd80003800000 */
[----:B------:R-:W0:Y:S01]  /*0130*/  S2UR UR6, SR_CgaCtaId ;  /* 0x00000000000679c3 */ /* 0x000e220000008800 */
[----:B------:R-:W1:Y:S01]  /*0140*/  LDCU UR10, c[0x0][0x3a0] ;  /* 0x00007400ff0a77ac */ /* 0x000e620008000800 */
[-C--:B------:R-:W-:Y:S01]  /*0150*/  IMAD R12, R3, R2.reuse, UR7 ;  /* 0x00000007030c7e24 */ /* 0x080fe2000f8e0202 */
[----:B------:R-:W-:Y:S01]  /*0160*/  MOV R21, RZ ;  /* 0x000000ff00157202 */ /* 0x000fe20000000f00 */
[----:B------:R-:W-:Y:S02]  /*0170*/  UMOV UR4, 0x400 ;  /* 0x0000040000047882 */ /* 0x000fe40000000000 */
[----:B------:R-:W-:Y:S01]  /*0180*/  IMAD R12, R12, R2, R13 ;  /* 0x000000020c0c7224 */ /* 0x000fe200078e020d */
[----:B------:R-:W-:Y:S01]  /*0190*/  UIADD3 UR5, UPT, UPT, UR4, 0x400, URZ ;  /* 0x0000040004057890 */ /* 0x000fe2000fffe0ff */
[----:B------:R-:W2:Y:S01]  /*01a0*/  LDCU.64 UR12, c[0x0][0x398] ;  /* 0x00007300ff0c77ac */ /* 0x000ea20008000a00 */
[----:B-1----:R-:W-:Y:S01]  /*01b0*/  IMAD R17, R0, UR10, R15 ;  /* 0x0000000a00117c24 */ /* 0x002fe2000f8e020f */
[----:B0-----:R-:W-:-:S02]  /*01c0*/  ULEA UR4, UR6, UR4, 0x18 ;  /* 0x0000000406047291 */ /* 0x001fc4000f8ec0ff */
[----:B------:R-:W-:-:S04]  /*01d0*/  ULEA UR5, UR6, UR5, 0x18 ;  /* 0x0000000506057291 */ /* 0x000fc8000f8ec0ff */
[----:B------:R-:W-:Y:S01]  /*01e0*/  LEA R14, R13, UR4, 0x6 ;  /* 0x000000040d0e7c11 */ /* 0x000fe2000f8e30ff */
[----:B------:R-:W-:Y:S01]  /*01f0*/  UMOV UR4, URZ ;  /* 0x000000ff00047c82 */ /* 0x000fe20008000000 */
[C---:B------:R-:W-:Y:S02]  /*0200*/  LEA R16, R15.reuse, UR5, 0x2 ;  /* 0x000000050f107c11 */ /* 0x040fe4000f8e10ff */
[----:B------:R-:W-:Y:S02]  /*0210*/  LEA R18, R15, R14, 0x2 ;  /* 0x0000000e0f127211 */ /* 0x000fe400078e10ff */
[----:B--2---:R-:W-:-:S07]  /*0220*/  LEA R19, R13, R16, 0x6 ;  /* 0x000000100d137211 */ /* 0x004fce00078e30ff */
.L_x_18:
[----:B------:R-:W-:Y:S01]  /*0230*/  MOV R2, UR12 ;  /* 0x0000000c00027c02 */ /* 0x000fe20008000f00 */
[----:B------:R-:W-:Y:S01]  /*0240*/  UMOV UR11, UR13 ;  /* 0x0000000d000b7c82 */ /* 0x000fe20008000000 */
[----:B0-----:R-:W-:Y:S02]  /*0250*/  CS2R R8, SRZ ;  /* 0x0000000000087805 */ /* 0x001fe4000001ff00 */
[-C--:B------:R-:W-:Y:S02]  /*0260*/  ISETP.GE.U32.AND P2, PT, R13, R2.reuse, PT ;  /* 0x000000020d00720c */ /* 0x080fe40003f46070 */
[-C--:B------:R-:W-:Y:S02]  /*0270*/  ISETP.GE.U32.AND P1, PT, R15, R2.reuse, PT ;  /* 0x000000020f00720c */ /* 0x080fe40003f26070 */
[----:B------:R-:W-:Y:S02]  /*0280*/  ISETP.GE.OR P2, PT, R0, UR11, P2 ;  /* 0x0000000b00007c0c */ /* 0x000fe40009746670 */
        /* <DEDUP_REMOVED lines=15> */
[----:B------:R-:W2:Y:S04]  /*0380*/  LDS R27, [R16+0x80] ;  /* 0x00008000101b7984 */ /* 0x000ea80000000800 */
[----:B------:R-:W3:Y:S04]  /*0390*/  LDS R24, [R16+0xc0] ;  /* 0x0000c00010187984 */ /* 0x000ee80000000800 */
[----:B------:R-:W-:Y:S04]  /*03a0*/  LDS R23, [R16+0x100] ;  /* 0x0001000010177984 */ /* 0x000fe80000000800 */
[----:B------:R-:W4:Y:S04]  /*03b0*/  LDS.128 R4, [R14+0x10] ;  /* 0x000010000e047984 */ /* 0x000f280000000c00 */
[----:B------:R-:W5:Y:S04]  /*03c0*/  LDS R20, [R16+0x140] ;  /* 0x0001400010147984 */ /* 0x000f680000000800 */
[----:B------:R-:W5:Y:S01]  /*03d0*/  LDS R25, [R16+0x180] ;  /* 0x0001800010197984 */ /* 0x000f620000000800 */
[----:B0-----:R-:W-:-:S03]  /*03e0*/  FFMA R8, R8, R22, R21 ;  /* 0x0000001608087223 */ /* 0x001fc60000000015 */
[----:B------:R-:W0:Y:S01]  /*03f0*/  LDS R22, [R16+0x1c0] ;  /* 0x0001c00010167984 */ /* 0x000e220000000800 */
[----:B-1----:R-:W-:-:S03]  /*0400*/  FFMA R8, R29, R9, R8 ;  /* 0x000000091d087223 */ /* 0x002fc60000000008 */
[----:B------:R-:W-:Y:S01]  /*0410*/  LDS R21, [R16+0x200] ;  /* 0x0002000010157984 */ /* 0x000fe20000000800 */
[----:B--2---:R-:W-:-:S04]  /*0420*/  FFMA R27, R27, R10, R8 ;  /* 0x0000000a1b1b7223 */ /* 0x004fc80000000008 */
[----:B---3--:R-:W-:Y:S02]  /*0430*/  FFMA R27, R24, R11, R27 ;  /* 0x0000000b181b7223 */ /* 0x008fe4000000001b */
[----:B------:R-:W1:Y:S04]  /*0440*/  LDS.128 R8, [R14+0x20] ;  /* 0x000020000e087984 */ /* 0x000e680000000c00 */
[----:B------:R-:W2:Y:S01]  /*0450*/  LDS R24, [R16+0x240] ;  /* 0x0002400010187984 */ /* 0x000ea20000000800 */
[----:B----4-:R-:W-:-:S04]  /*0460*/  FFMA R23, R4, R23, R27 ;  /* 0x0000001704177223 */ /* 0x010fc8000000001b */
[----:B-----5:R-:W-:Y:S02]  /*0470*/  FFMA R20, R20, R5, R23 ;  /* 0x0000000514147223 */ /* 0x020fe40000000017 */
[----:B------:R-:W3:Y:S02]  /*0480*/  LDS R23, [R16+0x280] ;  /* 0x0002800010177984 */ /* 0x000ee40000000800 */
[----:B------:R-:W-:Y:S02]  /*0490*/  FFMA R25, R25, R6, R20 ;  /* 0x0000000619197223 */ /* 0x000fe40000000014 */
[----:B------:R-:W4:Y:S02]  /*04a0*/  LDS R20, [R16+0x2c0] ;  /* 0x0002c00010147984 */ /* 0x000f240000000800 */
[----:B0-----:R-:W-:Y:S02]  /*04b0*/  FFMA R27, R22, R7, R25 ;  /* 0x00000007161b7223 */ /* 0x001fe40000000019 */
[----:B------:R-:W-:Y:S04]  /*04c0*/  LDS R25, [R16+0x300] ;  /* 0x0003000010197984 */ /* 0x000fe80000000800 */
[----:B------:R-:W0:Y:S04]  /*04d0*/  LDS.128 R4, [R14+0x30] ;  /* 0x000030000e047984 */ /* 0x000e280000000c00 */
[----:B------:R-:W5:Y:S01]  /*04e0*/  LDS R22, [R16+0x340] ;  /* 0x0003400010167984 */ /* 0x000f620000000800 */
[----:B-1----:R-:W-:-:S03]  /*04f0*/  FFMA R27, R8, R21, R27 ;  /* 0x00000015081b7223 */ /* 0x002fc6000000001b */
[----:B------:R-:W1:Y:S01]  /*0500*/  LDS R21, [R16+0x380] ;  /* 0x0003800010157984 */ /* 0x000e620000000800 */
[----:B--2---:R-:W-:-:S03]  /*0510*/  FFMA R24, R24, R9, R27 ;  /* 0x0000000918187223 */ /* 0x004fc6000000001b */
[----:B------:R-:W2:Y:S01]  /*0520*/  LDS R8, [R16+0x3c0] ;  /* 0x0003c00010087984 */ /* 0x000ea20000000800 */
[----:B---3--:R-:W-:-:S04]  /*0530*/  FFMA R23, R23, R10, R24 ;  /* 0x0000000a17177223 */ /* 0x008fc80000000018 */
[----:B----4-:R-:W-:-:S04]  /*0540*/  FFMA R11, R20, R11, R23 ;  /* 0x0000000b140b7223 */ /* 0x010fc80000000017 */
[----:B0-----:R-:W-:-:S04]  /*0550*/  FFMA R11, R4, R25, R11 ;  /* 0x00000019040b7223 */ /* 0x001fc8000000000b */
[----:B-----5:R-:W-:-:S04]  /*0560*/  FFMA R22, R22, R5, R11 ;  /* 0x0000000516167223 */ /* 0x020fc8000000000b */
[----:B-1----:R-:W-:-:S04]  /*0570*/  FFMA R21, R21, R6, R22 ;  /* 0x0000000615157223 */ /* 0x002fc80000000016 */
[----:B--2---:R-:W-:-:S07]  /*0580*/  FFMA R21, R8, R7, R21 ;  /* 0x0000000708157223 */ /* 0x004fce0000000015 */
.L_x_17:
[----:B------:R-:W-:Y:S05]  /*0590*/  BSYNC.RECONVERGENT B0 ;  /* 0x0000000000007941 */ /* 0x000fea0003800200 */
.L_x_16:
        /* <DEDUP_REMOVED lines=8> */
.L_x_15:
[----:B------:R-:W-:Y:S05]  /*0620*/  @!P0 EXIT ;  /* 0x000000000000894d */ /* 0x000fea0003800000 */
[----:B------:R-:W1:Y:S01]  /*0630*/  LDC.64 R4, c[0x0][0x380] ;  /* 0x0000e000ff047b82 */ /* 0x000e620000000a00 */
[----:B------:R-:W-:-:S04]  /*0640*/  IMAD R3, R3, UR11, R0 ;  /* 0x0000000b03037c24 */ /* 0x000fc8000f8e0200 */
[----:B------:R-:W-:-:S04]  /*0650*/  IMAD R3, R3, R2, UR7 ;  /* 0x0000000703037e24 */ /* 0x000fc8000f8e0202 */
[----:B-1----:R-:W-:-:S05]  /*0660*/  IMAD.WIDE R2, R3, 0x4, R4 ;  /* 0x0000000403027825 */ /* 0x002fca00078e0204 */
[----:B------:R-:W-:Y:S01]  /*0670*/  STG.E desc[UR8][R2.64], R21 ;  /* 0x0000001502007986 */ /* 0x000fe2000c101908 */
[----:B------:R-:W-:Y:S05]  /*0680*/  EXIT ;  /* 0x000000000000794d */ /* 0x000fea0003800000 */
.L_x_19:
        /* <DEDUP_REMOVED lines=15> */
.L_x_23:


//--------------------- .nv.shared._Z17cuDecompTensor_3sPtPKfS1_iiif --------------------------
	.section	.nv.shared._Z17cuDecompTensor_3sPtPKfS1_iiif,"aw",@nobits
	.sectionflags	@""
	.align	4
.nv.shared._Z17cuDecompTensor_3sPtPKfS1_iiif:
	.zero		3072


//--------------------- .nv.shared.reserved.0     --------------------------
	.section	.nv.shared.reserved.0,"aw",@nobits
	.weak		__nv_reservedSMEM_offset_0_alias
	.size		__nv_reservedSMEM_offset_0_alias, 0, 64
	.other		__nv_reservedSMEM_offset_0_alias,@"STO_CUDA_RESERVED_SHARED STV_DEFAULT"
__nv_reservedSMEM_offset_0_alias:
	.zero		0
	.zero		64


//--------------------- .nv.shared._Z17cuDecompTensor_3bPhPKfS1_iiif --------------------------
	.section	.nv.shared._Z17cuDecompTensor_3bPhPKfS1_iiif,"aw",@nobits
	.sectionflags	@""
	.align	4
.nv.shared._Z17cuDecompTensor_3bPhPKfS1_iiif:
	.zero		3072


//--------------------- .nv.shared._Z16cuDecompTensor_2PfPKfS1_iii --------------------------
	.section	.nv.shared._Z16cuDecompTensor_2PfPKfS1_iii,"aw",@nobits
	.sectionflags	@""
	.align	4
.nv.shared._Z16cuDecompTensor_2PfPKfS1_iii:
	.zero		3072


//--------------------- .nv.shared._Z16cuDecompTensor_1PfPKfS1_iii --------------------------
	.section	.nv.shared._Z16cuDecompTensor_1PfPKfS1_iii,"aw",@nobits
	.sectionflags	@""
	.align	4
.nv.shared._Z16cuDecompTensor_1PfPKfS1_iii:
	.zero		3072


//--------------------- .nv.constant0._Z17cuDecompTensor_3sPtPKfS1_iiif --------------------------
	.section	.nv.constant0._Z17cuDecompTensor_3sPtPKfS1_iiif,"a",@progbits
	.sectionflags	@""
	.align	4
.nv.constant0._Z17cuDecompTensor_3sPtPKfS1_iiif:
	.zero		936


//--------------------- .nv.constant0._Z17cuDecompTensor_3bPhPKfS1_iiif --------------------------
	.section	.nv.constant0._Z17cuDecompTensor_3bPhPKfS1_iiif,"a",@progbits
	.sectionflags	@""
	.align	4
.nv.constant0._Z17cuDecompTensor_3bPhPKfS1_iiif:
	.zero		936


//--------------------- .nv.constant0._Z16cuDecompTensor_2PfPKfS1_iii --------------------------
	.section	.nv.constant0._Z16cuDecompTensor_2PfPKfS1_iii,"a",@progbits
	.sectionflags	@""
	.align	4
.nv.constant0._Z16cuDecompTensor_2PfPKfS1_iii:
	.zero		932


//--------------------- .nv.constant0._Z16cuDecompTensor_1PfPKfS1_iii --------------------------
	.section	.nv.constant0._Z16cuDecompTensor_1PfPKfS1_iii,"a",@progbits
	.sectionflags	@""
	.align	4
.nv.constant0._Z16cuDecompTensor_1PfPKfS1_iii:
	.zero		932


//--------------------- SYMBOLS --------------------------

	.type		.nv.reservedSmem.offset0,@object
	.size		.nv.reservedSmem.offset0,0x4
	.type		.nv.reservedSmem.cap,@object
	.size		.nv.reservedSmem.cap,0x4
